def attn_fwd(
    Q,
    K,
    V,
    Out,
    Lse,
    sm_scale,
    stride_qz,
    stride_qh,
    stride_qm,
    stride_qk,
    stride_kz,
    stride_kh,
    stride_kn,
    stride_kk,
    stride_vz,
    stride_vh,
    stride_vn,
    stride_vk,
    stride_oz,
    stride_oh,
    stride_om,
    stride_ok,
    seqlen_q,
    seqlen_k,
    BLOCK_M: tl.constexpr,
    BLOCK_N: tl.constexpr,
    HEAD_DIM: tl.constexpr,
    CAUSAL: tl.constexpr,
):
    start_m = tl.program_id(0)
    off_hz = tl.program_id(1)
    q_off = off_hz * stride_qh
    k_off = off_hz * stride_kh
    v_off = off_hz * stride_vh
    offs_m = start_m * BLOCK_M + tl.arange(0, BLOCK_M)
    offs_d = tl.arange(0, HEAD_DIM)
    offs_n = tl.arange(0, BLOCK_N)
    q_ptrs = Q + q_off + offs_m[:, None] * stride_qm + offs_d[None, :] * stride_qk
    k_ptrs = K + k_off + offs_d[:, None] * stride_kk + offs_n[None, :] * stride_kn
    v_ptrs = V + v_off + offs_n[:, None] * stride_vn + offs_d[None, :] * stride_vk
    m_i = tl.full([BLOCK_M], float("-inf"), dtype=tl.float32)
    l_i = tl.zeros([BLOCK_M], dtype=tl.float32) + 1.0
    acc = tl.zeros([BLOCK_M, HEAD_DIM], dtype=tl.float32)
    q = tl.load(q_ptrs)
    acc, l_i, m_i = _attn_fwd_inner(
        acc,
        l_i,
        m_i,
        q,
        k_ptrs,
        v_ptrs,
        sm_scale,
        stride_kn,
        stride_vn,
        start_m,
        seqlen_k,
        BLOCK_M,
        BLOCK_N,
        HEAD_DIM,
        CAUSAL,
    )
    acc = acc / l_i[:, None]
    lse = m_i + tl.math.log2(l_i) / 1.4426950408889634
    o_ptrs = (
        Out
        + off_hz * stride_oh
        + offs_m[:, None] * stride_om
        + offs_d[None, :] * stride_ok
    )
    tl.store(o_ptrs, acc.to(Out.dtype.element_ty))
    tl.store(Lse + off_hz * seqlen_q + offs_m, lse)

# config = {"BLOCK_M": 64, "BLOCK_N": 128, "HEAD_DIM": 64, "arch": "sm_100", "causal": false, "dtype": "fp8e4m3", "num_stages": 3, "num_warps": 8}
# arch = sm_100


// ===== COMPILED SASS (sm_100a) =====

	.target	sm_100a

	.elftype	@"ET_EXEC"


//--------------------- .note.nv.tkinfo           --------------------------
	.section	.note.nv.tkinfo,"",@"SHT_NOTE"
	.sectionflags	@"SHF_NOTE_NV_TKINFO"
	.tkinfo
        /*0018*/ 	.word	0x00000081
        /*0030*/ 	.string	""
        /*0030*/ 	.string	"ptxas-blackwell"
        /*0030*/ 	.string	"Cuda compilation tools, release 12.9, V12.9.86"
        /*0030*/ 	.string	"Build cuda_12.9.r12.9/compiler.36037853_0"
        /*0030*/ 	.string	"-v  -suppress-debug-info  -lineinfo  -arch sm_100a "



//--------------------- .note.nv.cuver            --------------------------
	.section	.note.nv.cuver,"",@"SHT_NOTE"
	.sectionflags	@"SHF_NOTE_NV_CUVER"
        /*0018*/ 	.short	0x0001
        /*001a*/ 	.short	0x0064
        /*001c*/ 	.short	0x0001
        /*001e*/ 	.short	0x0000
        /*0020*/ 	.short	0x0001
        /*0022*/ 	.short	0x0000


//--------------------- .nv.info                  --------------------------
	.section	.nv.info,"",@"SHT_CUDA_INFO"
	.align	4


	//----- nvinfo : EIATTR_REGCOUNT
	.align		4
        /*0000*/ 	.byte	0x04, 0x2f
        /*0002*/ 	.short	(.L_5 - .L_4)
	.align		4
.L_4:
        /*0004*/ 	.word	index@(attn_fwd)
        /*0008*/ 	.word	0x000000e9


	//----- nvinfo : EIATTR_FRAME_SIZE
	.align		4
.L_5:
        /*000c*/ 	.byte	0x04, 0x11
        /*000e*/ 	.short	(.L_7 - .L_6)
	.align		4
.L_6:
        /*0010*/ 	.word	index@($__internal_2_$__cuda_sm10x_tcgen05_guardrail_trap_unallocated_columns_being_dealloced)
        /*0014*/ 	.word	0x00000000


	//----- nvinfo : EIATTR_FRAME_SIZE
	.align		4
.L_7:
        /*0018*/ 	.byte	0x04, 0x11
        /*001a*/ 	.short	(.L_9 - .L_8)
	.align		4
.L_8:
        /*001c*/ 	.word	index@($__internal_1_$__cuda_sm10x_tcgen05_guardrail_trap_phase_invalid_during_alloc)
        /*0020*/ 	.word	0x00000000


	//----- nvinfo : EIATTR_FRAME_SIZE
	.align		4
.L_9:
        /*0024*/ 	.byte	0x04, 0x11
        /*0026*/ 	.short	(.L_11 - .L_10)
	.align		4
.L_10:
        /*0028*/ 	.word	index@($__internal_0_$__cuda_sm10x_tcgen05_guardrail_trap_col_being_dealloced_not_returned_by_alloc)
        /*002c*/ 	.word	0x00000000


	//----- nvinfo : EIATTR_FRAME_SIZE
	.align		4
.L_11:
        /*0030*/ 	.byte	0x04, 0x11
        /*0032*/ 	.short	(.L_13 - .L_12)
	.align		4
.L_12:
        /*0034*/ 	.word	index@(attn_fwd)
        /*0038*/ 	.word	0x00000000


	//----- nvinfo : EIATTR_MIN_STACK_SIZE
	.align		4
.L_13:
        /*003c*/ 	.byte	0x04, 0x12
        /*003e*/ 	.short	(.L_15 - .L_14)
	.align		4
.L_14:
        /*0040*/ 	.word	index@(attn_fwd)
        /*0044*/ 	.word	0x00000000
.L_15:


//--------------------- .nv.info.attn_fwd         --------------------------
	.section	.nv.info.attn_fwd,"",@"SHT_CUDA_INFO"
	.sectionflags	@""
	.align	4


	//----- nvinfo : EIATTR_CUDA_API_VERSION
	.align		4
        /*0000*/ 	.byte	0x04, 0x37
        /*0002*/ 	.short	(.L_17 - .L_16)
.L_16:
        /*0004*/ 	.word	0x00000081


	//----- nvinfo : EIATTR_KPARAM_INFO
	.align		4
.L_17:
        /*0008*/ 	.byte	0x04, 0x17
        /*000a*/ 	.short	(.L_19 - .L_18)
.L_18:
        /*000c*/ 	.word	0x00000000
        /*0010*/ 	.short	0x0019
        /*0012*/ 	.short	0x0080
        /*0014*/ 	.byte	0x00, 0xf4, 0x21, 0x00


	//----- nvinfo : EIATTR_KPARAM_INFO
	.align		4
.L_19:
        /*0018*/ 	.byte	0x04, 0x17
        /*001a*/ 	.short	(.L_21 - .L_20)
.L_20:
        /*001c*/ 	.word	0x00000000
        /*0020*/ 	.short	0x0018
        /*0022*/ 	.short	0x0078
        /*0024*/ 	.byte	0x00, 0xf4, 0x21, 0x00


	//----- nvinfo : EIATTR_KPARAM_INFO
	.align		4
.L_21:
        /*0028*/ 	.byte	0x04, 0x17
        /*002a*/ 	.short	(.L_23 - .L_22)
.L_22:
        /*002c*/ 	.word	0x00000000
        /*0030*/ 	.short	0x0017
        /*0032*/ 	.short	0x0070
        /*0034*/ 	.byte	0x00, 0xf0, 0x11, 0x00


	//----- nvinfo : EIATTR_KPARAM_INFO
	.align		4
.L_23:
        /*0038*/ 	.byte	0x04, 0x17
        /*003a*/ 	.short	(.L_25 - .L_24)
.L_24:
        /*003c*/ 	.word	0x00000000
        /*0040*/ 	.short	0x0016
        /*0042*/ 	.short	0x006c
        /*0044*/ 	.byte	0x00, 0xf0, 0x11, 0x00


	//----- nvinfo : EIATTR_KPARAM_INFO
	.align		4
.L_25:
        /*0048*/ 	.byte	0x04, 0x17
        /*004a*/ 	.short	(.L_27 - .L_26)
.L_26:
        /*004c*/ 	.word	0x00000000
        /*0050*/ 	.short	0x0015
        /*0052*/ 	.short	0x0068
        /*0054*/ 	.byte	0x00, 0xf0, 0x11, 0x00


	//----- nvinfo : EIATTR_KPARAM_INFO
	.align		4
.L_27:
        /*0058*/ 	.byte	0x04, 0x17
        /*005a*/ 	.short	(.L_29 - .L_28)
.L_28:
        /*005c*/ 	.word	0x00000000
        /*0060*/ 	.short	0x0014
        /*0062*/ 	.short	0x0064
        /*0064*/ 	.byte	0x00, 0xf0, 0x11, 0x00


	//----- nvinfo : EIATTR_KPARAM_INFO
	.align		4
.L_29:
        /*0068*/ 	.byte	0x04, 0x17
        /*006a*/ 	.short	(.L_31 - .L_30)
.L_30:
        /*006c*/ 	.word	0x00000000
        /*0070*/ 	.short	0x0013
        /*0072*/ 	.short	0x0060
        /*0074*/ 	.byte	0x00, 0xf0, 0x11, 0x00


	//----- nvinfo : EIATTR_KPARAM_INFO
	.align		4
.L_31:
        /*0078*/ 	.byte	0x04, 0x17
        /*007a*/ 	.short	(.L_33 - .L_32)
.L_32:
        /*007c*/ 	.word	0x00000000
        /*0080*/ 	.short	0x0012
        /*0082*/ 	.short	0x005c
        /*0084*/ 	.byte	0x00, 0xf0, 0x11, 0x00


	//----- nvinfo : EIATTR_KPARAM_INFO
	.align		4
.L_33:
        /*0088*/ 	.byte	0x04, 0x17
        /*008a*/ 	.short	(.L_35 - .L_34)
.L_34:
        /*008c*/ 	.word	0x00000000
        /*0090*/ 	.short	0x0011
        /*0092*/ 	.short	0x0058
        /*0094*/ 	.byte	0x00, 0xf0, 0x11, 0x00


	//----- nvinfo : EIATTR_KPARAM_INFO
	.align		4
.L_35:
        /*0098*/ 	.byte	0x04, 0x17
        /*009a*/ 	.short	(.L_37 - .L_36)
.L_36:
        /*009c*/ 	.word	0x00000000
        /*00a0*/ 	.short	0x0010
        /*00a2*/ 	.short	0x0054
        /*00a4*/ 	.byte	0x00, 0xf0, 0x11, 0x00


	//----- nvinfo : EIATTR_KPARAM_INFO
	.align		4
.L_37:
        /*00a8*/ 	.byte	0x04, 0x17
        /*00aa*/ 	.short	(.L_39 - .L_38)
.L_38:
        /*00ac*/ 	.word	0x00000000
        /*00b0*/ 	.short	0x000f
        /*00b2*/ 	.short	0x0050
        /*00b4*/ 	.byte	0x00, 0xf0, 0x11, 0x00


	//----- nvinfo : EIATTR_KPARAM_INFO
	.align		4
.L_39:
        /*00b8*/ 	.byte	0x04, 0x17
        /*00ba*/ 	.short	(.L_41 - .L_40)
.L_40:
        /*00bc*/ 	.word	0x00000000
        /*00c0*/ 	.short	0x000e
        /*00c2*/ 	.short	0x004c
        /*00c4*/ 	.byte	0x00, 0xf0, 0x11, 0x00


	//----- nvinfo : EIATTR_KPARAM_INFO
	.align		4
.L_41:
        /*00c8*/ 	.byte	0x04, 0x17
        /*00ca*/ 	.short	(.L_43 - .L_42)
.L_42:
        /*00cc*/ 	.word	0x00000000
        /*00d0*/ 	.short	0x000d
        /*00d2*/ 	.short	0x0048
        /*00d4*/ 	.byte	0x00, 0xf0, 0x11, 0x00


	//----- nvinfo : EIATTR_KPARAM_INFO
	.align		4
.L_43:
        /*00d8*/ 	.byte	0x04, 0x17
        /*00da*/ 	.short	(.L_45 - .L_44)
.L_44:
        /*00dc*/ 	.word	0x00000000
        /*00e0*/ 	.short	0x000c
        /*00e2*/ 	.short	0x0044
        /*00e4*/ 	.byte	0x00, 0xf0, 0x11, 0x00


	//----- nvinfo : EIATTR_KPARAM_INFO
	.align		4
.L_45:
        /*00e8*/ 	.byte	0x04, 0x17
        /*00ea*/ 	.short	(.L_47 - .L_46)
.L_46:
        /*00ec*/ 	.word	0x00000000
        /*00f0*/ 	.short	0x000b
        /*00f2*/ 	.short	0x0040
        /*00f4*/ 	.byte	0x00, 0xf0, 0x11, 0x00


	//----- nvinfo : EIATTR_KPARAM_INFO
	.align		4
.L_47:
        /*00f8*/ 	.byte	0x04, 0x17
        /*00fa*/ 	.short	(.L_49 - .L_48)
.L_48:
        /*00fc*/ 	.word	0x00000000
        /*0100*/ 	.short	0x000a
        /*0102*/ 	.short	0x003c
        /*0104*/ 	.byte	0x00, 0xf0, 0x11, 0x00


	//----- nvinfo : EIATTR_KPARAM_INFO
	.align		4
.L_49:
        /*0108*/ 	.byte	0x04, 0x17
        /*010a*/ 	.short	(.L_51 - .L_50)
.L_50:
        /*010c*/ 	.word	0x00000000
        /*0110*/ 	.short	0x0009
        /*0112*/ 	.short	0x0038
        /*0114*/ 	.byte	0x00, 0xf0, 0x11, 0x00


	//----- nvinfo : EIATTR_KPARAM_INFO
	.align		4
.L_51:
        /*0118*/ 	.byte	0x04, 0x17
        /*011a*/ 	.short	(.L_53 - .L_52)
.L_52:
        /*011c*/ 	.word	0x00000000
        /*0120*/ 	.short	0x0008
        /*0122*/ 	.short	0x0034
        /*0124*/ 	.byte	0x00, 0xf0, 0x11, 0x00


	//----- nvinfo : EIATTR_KPARAM_INFO
	.align		4
.L_53:
        /*0128*/ 	.byte	0x04, 0x17
        /*012a*/ 	.short	(.L_55 - .L_54)
.L_54:
        /*012c*/ 	.word	0x00000000
        /*0130*/ 	.short	0x0007
        /*0132*/ 	.short	0x0030
        /*0134*/ 	.byte	0x00, 0xf0, 0x11, 0x00


	//----- nvinfo : EIATTR_KPARAM_INFO
	.align		4
.L_55:
        /*0138*/ 	.byte	0x04, 0x17
        /*013a*/ 	.short	(.L_57 - .L_56)
.L_56:
        /*013c*/ 	.word	0x00000000
        /*0140*/ 	.short	0x0006
        /*0142*/ 	.short	0x002c
        /*0144*/ 	.byte	0x00, 0xf0, 0x11, 0x00


	//----- nvinfo : EIATTR_KPARAM_INFO
	.align		4
.L_57:
        /*0148*/ 	.byte	0x04, 0x17
        /*014a*/ 	.short	(.L_59 - .L_58)
.L_58:
        /*014c*/ 	.word	0x00000000
        /*0150*/ 	.short	0x0005
        /*0152*/ 	.short	0x0028
        /*0154*/ 	.byte	0x00, 0xf0, 0x11, 0x00


	//----- nvinfo : EIATTR_KPARAM_INFO
	.align		4
.L_59:
        /*0158*/ 	.byte	0x04, 0x17
        /*015a*/ 	.short	(.L_61 - .L_60)
.L_60:
        /*015c*/ 	.word	0x00000000
        /*0160*/ 	.short	0x0004
        /*0162*/ 	.short	0x0020
        /*0164*/ 	.byte	0x00, 0xf4, 0x21, 0x00


	//----- nvinfo : EIATTR_KPARAM_INFO
	.align		4
.L_61:
        /*0168*/ 	.byte	0x04, 0x17
        /*016a*/ 	.short	(.L_63 - .L_62)
.L_62:
        /*016c*/ 	.word	0x00000000
        /*0170*/ 	.short	0x0003
        /*0172*/ 	.short	0x0018
        /*0174*/ 	.byte	0x00, 0xf4, 0x21, 0x00


	//----- nvinfo : EIATTR_KPARAM_INFO
	.align		4
.L_63:
        /*0178*/ 	.byte	0x04, 0x17
        /*017a*/ 	.short	(.L_65 - .L_64)
.L_64:
        /*017c*/ 	.word	0x00000000
        /*0180*/ 	.short	0x0002
        /*0182*/ 	.short	0x0010
        /*0184*/ 	.byte	0x00, 0xf4, 0x21, 0x00


	//----- nvinfo : EIATTR_KPARAM_INFO
	.align		4
.L_65:
        /*0188*/ 	.byte	0x04, 0x17
        /*018a*/ 	.short	(.L_67 - .L_66)
.L_66:
        /*018c*/ 	.word	0x00000000
        /*0190*/ 	.short	0x0001
        /*0192*/ 	.short	0x0008
        /*0194*/ 	.byte	0x00, 0xf4, 0x21, 0x00


	//----- nvinfo : EIATTR_KPARAM_INFO
	.align		4
.L_67:
        /*0198*/ 	.byte	0x04, 0x17
        /*019a*/ 	.short	(.L_69 - .L_68)
.L_68:
        /*019c*/ 	.word	0x00000000
        /*01a0*/ 	.short	0x0000
        /*01a2*/ 	.short	0x0000
        /*01a4*/ 	.byte	0x00, 0xf4, 0x21, 0x00


	//----- nvinfo : EIATTR_AT_ENTRY_FRAGMENTS
	.align		4
.L_69:
        /*01a8*/ 	.byte	0x04, 0x4f
        /*01aa*/ 	.short	(.L_71 - .L_70)


	//   ....[0]....
.L_70:
        /*01ac*/ 	.word	0x00000004


	//----- nvinfo : EIATTR_RESERVED_SMEM_USED
	.align		4
.L_71:
        /*01b0*/ 	.byte	0x01, 0x41
	.zero		2


	//----- nvinfo : EIATTR_SPARSE_MMA_MASK
	.align		4
        /*01b4*/ 	.byte	0x03, 0x50
        /*01b6*/ 	.short	0x0000


	//----- nvinfo : EIATTR_TCGEN05_1CTA_USED
	.align		4
        /*01b8*/ 	.byte	0x01, 0x51
	.zero		2


	//----- nvinfo : EIATTR_MAXREG_COUNT
	.align		4
        /*01bc*/ 	.byte	0x03, 0x1b
        /*01be*/ 	.short	0x00ff


	//----- nvinfo : EIATTR_NUM_BARRIERS
	.align		4
        /*01c0*/ 	.byte	0x02, 0x4c
        /*01c2*/ 	.byte	0x01
	.zero		1


	//----- nvinfo : EIATTR_INT_WARP_WIDE_INSTR_OFFSETS
	.align		4
        /*01c4*/ 	.byte	0x04, 0x31
        /*01c6*/ 	.short	(.L_73 - .L_72)


	//   ....[0]....
.L_72:
        /*01c8*/ 	.word	0x00001170


	//   ....[1]....
        /*01cc*/ 	.word	0x00001180


	//   ....[2]....
        /*01d0*/ 	.word	0x00001710


	//   ....[3]....
        /*01d4*/ 	.word	0x00001790


	//   ....[4]....
        /*01d8*/ 	.word	0x00004550


	//   ....[5]....
        /*01dc*/ 	.word	0x00007690


	//   ....[6]....
        /*01e0*/ 	.word	0x000076e0


	//----- nvinfo : EIATTR_COOP_GROUP_MASK_REGIDS
	.align		4
.L_73:
        /*01e4*/ 	.byte	0x04, 0x29
        /*01e6*/ 	.short	(.L_75 - .L_74)


	//   ....[0]....
.L_74:
        /*01e8*/ 	.word	0xffffffff


	//   ....[1]....
        /*01ec*/ 	.word	0xffffffff


	//   ....[2]....
        /*01f0*/ 	.word	0xffffffff


	//   ....[3]....
        /*01f4*/ 	.word	0xffffffff


	//   ....[4]....
        /*01f8*/ 	.word	0xffffffff


	//   ....[5]....
        /*01fc*/ 	.word	0xffffffff


	//   ....[6]....
        /*0200*/ 	.word	0xffffffff


	//   ....[7]....
        /*0204*/ 	.word	0xffffffff


	//   ....[8]....
        /*0208*/ 	.word	0xffffffff


	//   ....[9]....
        /*020c*/ 	.word	0xffffffff


	//   ....[10]....
        /*0210*/ 	.word	0xffffffff


	//   ....[11]....
        /*0214*/ 	.word	0xffffffff


	//----- nvinfo : EIATTR_COOP_GROUP_INSTR_OFFSETS
	.align		4
.L_75:
        /*0218*/ 	.byte	0x04, 0x28
        /*021a*/ 	.short	(.L_77 - .L_76)


	//   ....[0]....
.L_76:
        /*021c*/ 	.word	0x00000050


	//   ....[1]....
        /*0220*/ 	.word	0x00000310


	//   ....[2]....
        /*0224*/ 	.word	0x000020c0


	//   ....[3]....
        /*0228*/ 	.word	0x00002720


	//   ....[4]....
        /*022c*/ 	.word	0x00003020


	//   ....[5]....
        /*0230*/ 	.word	0x00003070


	//   ....[6]....
        /*0234*/ 	.word	0x00004c50


	//   ....[7]....
        /*0238*/ 	.word	0x00004ca0


	//   ....[8]....
        /*023c*/ 	.word	0x00005500


	//   ....[9]....
        /*0240*/ 	.word	0x00005560


	//   ....[10]....
        /*0244*/ 	.word	0x00007520


	//   ....[11]....
        /*0248*/ 	.word	0x00007790


	//----- nvinfo : EIATTR_VRC_CTA_INIT_COUNT
	.align		4
.L_77:
        /*024c*/ 	.byte	0x02, 0x4a
        /*024e*/ 	.byte	0x80
	.zero		1


	//----- nvinfo : EIATTR_MBARRIER_INSTR_OFFSETS
	.align		4
        /*0250*/ 	.byte	0x04, 0x39
        /*0252*/ 	.short	(.L_79 - .L_78)


	//   ....[0]....
.L_78:
        /*0254*/ 	.word	0x00001310
        /*0258*/ 	.word	0x000000ff
        /*025c*/ 	.word	0x00000000
        /*0260*/ 	.short	0x0100
        /*0262*/ 	.byte	0x12
	.zero		1


	//   ....[1]....
        /*0264*/ 	.word	0x00001780
        /*0268*/ 	.word	0x000000ff
        /*026c*/ 	.word	0x00009008
        /*0270*/ 	.short	0x0100
        /*0272*/ 	.byte	0x0e
	.zero		1


	//   ....[2]....
        /*0274*/ 	.word	0x000019f0
        /*0278*/ 	.word	0x000000ff
        /*027c*/ 	.word	0x00004000
        /*0280*/ 	.short	0x0100
        /*0282*/ 	.byte	0x0e
	.zero		1


	//   ....[3]....
        /*0284*/ 	.word	0x00001be0
        /*0288*/ 	.word	0x000000ff
        /*028c*/ 	.word	0x00004000
        /*0290*/ 	.short	0x010a
        /*0292*/ 	.byte	0x0e
	.zero		1


	//   ....[4]....
        /*0294*/ 	.word	0x00001cc0
        /*0298*/ 	.word	0x000000ff
        /*029c*/ 	.word	0x00004000
        /*02a0*/ 	.short	0x0108
        /*02a2*/ 	.byte	0x0e
	.zero		1


	//   ....[5]....
        /*02a4*/ 	.word	0x00004790
        /*02a8*/ 	.word	0x000000ff
        /*02ac*/ 	.word	0x00009010
        /*02b0*/ 	.short	0x0100
        /*02b2*/ 	.byte	0x0e
	.zero		1


	//   ....[6]....
        /*02b4*/ 	.word	0x000048a0
        /*02b8*/ 	.word	0x000000ff
        /*02bc*/ 	.word	0x00009010
        /*02c0*/ 	.short	0x010a
        /*02c2*/ 	.byte	0x0e
	.zero		1


	//   ....[7]....
        /*02c4*/ 	.word	0x00004930
        /*02c8*/ 	.word	0x000000ff
        /*02cc*/ 	.word	0x00009010
        /*02d0*/ 	.short	0x0108
        /*02d2*/ 	.byte	0x0e
	.zero		1


	//   ....[8]....
        /*02d4*/ 	.word	0x000055d0
        /*02d8*/ 	.word	0x000000ff
        /*02dc*/ 	.word	0x00000000
        /*02e0*/ 	.short	0x010a
        /*02e2*/ 	.byte	0x12
	.zero		1


	//   ....[9]....
        /*02e4*/ 	.word	0x000063a0
        /*02e8*/ 	.word	0x000000ff
        /*02ec*/ 	.word	0x00000000
        /*02f0*/ 	.short	0x010a
        /*02f2*/ 	.byte	0x12
	.zero		1


	//   ....[10]....
        /*02f4*/ 	.word	0x00006530
        /*02f8*/ 	.word	0x000000ff
        /*02fc*/ 	.word	0x00009000
        /*0300*/ 	.short	0x0108
        /*0302*/ 	.byte	0x0e
	.zero		1


	//   ....[11]....
        /*0304*/ 	.word	0x000065d0
        /*0308*/ 	.word	0x000000ff
        /*030c*/ 	.word	0x00009008
        /*0310*/ 	.short	0x0108
        /*0312*/ 	.byte	0x0e
	.zero		1


	//   ....[12]....
        /*0314*/ 	.word	0x000077b0
        /*0318*/ 	.word	0x000000ff
        /*031c*/ 	.word	0x00004000
        /*0320*/ 	.short	0x010a
        /*0322*/ 	.byte	0x0e
	.zero		1


	//   ....[13]....
        /*0324*/ 	.word	0x000077e0
        /*0328*/ 	.word	0x000000ff
        /*032c*/ 	.word	0x00009010
        /*0330*/ 	.short	0x010a
        /*0332*/ 	.byte	0x0e
	.zero		1


	//   ....[14]....
        /*0334*/ 	.word	0x00007810
        /*0338*/ 	.word	0x000000ff
        /*033c*/ 	.word	0x00000000
        /*0340*/ 	.short	0x010a
        /*0342*/ 	.byte	0x12
	.zero		1


	//   ....[15]....
        /*0344*/ 	.word	0x00007840
        /*0348*/ 	.word	0x000000ff
        /*034c*/ 	.word	0x00000000
        /*0350*/ 	.short	0x010a
        /*0352*/ 	.byte	0x12
	.zero		1


	//----- nvinfo : EIATTR_NUM_MBARRIERS
	.align		4
.L_79:
        /*0354*/ 	.byte	0x03, 0x38
        /*0356*/ 	.short	0xffff


	//----- nvinfo : EIATTR_EXIT_INSTR_OFFSETS
	.align		4
        /*0358*/ 	.byte	0x04, 0x1c
        /*035a*/ 	.short	(.L_81 - .L_80)


	//   ....[0]....
.L_80:
        /*035c*/ 	.word	0x000077a0


	//----- nvinfo : EIATTR_REQNTID
	.align		4
.L_81:
        /*0360*/ 	.byte	0x04, 0x10
        /*0362*/ 	.short	(.L_83 - .L_82)
.L_82:
        /*0364*/ 	.word	0x00000100
        /*0368*/ 	.word	0x00000001
        /*036c*/ 	.word	0x00000001


	//----- nvinfo : EIATTR_CRS_STACK_SIZE
	.align		4
.L_83:
        /*0370*/ 	.byte	0x04, 0x1e
        /*0372*/ 	.short	(.L_85 - .L_84)
.L_84:
        /*0374*/ 	.word	0x00000000


	//----- nvinfo : EIATTR_CBANK_PARAM_SIZE
	.align		4
.L_85:
        /*0378*/ 	.byte	0x03, 0x19
        /*037a*/ 	.short	0x0088


	//----- nvinfo : EIATTR_PARAM_CBANK
	.align		4
        /*037c*/ 	.byte	0x04, 0x0a
        /*037e*/ 	.short	(.L_87 - .L_86)
	.align		4
.L_86:
        /*0380*/ 	.word	index@(.nv.constant0.attn_fwd)
        /*0384*/ 	.short	0x0380
        /*0386*/ 	.short	0x0088


	//----- nvinfo : EIATTR_SW_WAR
	.align		4
.L_87:
        /*0388*/ 	.byte	0x04, 0x36
        /*038a*/ 	.short	(.L_89 - .L_88)
.L_88:
        /*038c*/ 	.word	0x00000008
.L_89:


//--------------------- .nv.compat                --------------------------
	.section	.nv.compat,"",@"SHT_CUDA_COMPAT_INFO"
	.align	4
        /*0000*/ 	.byte	0x02, 0x02, 0x02, 0x00, 0x02, 0x05, 0x05, 0x00, 0x02, 0x03, 0x00, 0x00, 0x02, 0x06, 0x01, 0x00


//--------------------- .nv.callgraph             --------------------------
	.section	.nv.callgraph,"",@"SHT_CUDA_CALLGRAPH"
	.align	4
	.sectionentsize	8
	.align		4
        /*0000*/ 	.word	0x00000000
	.align		4
        /*0004*/ 	.word	0xffffffff
	.align		4
        /*0008*/ 	.word	0x00000000
	.align		4
        /*000c*/ 	.word	0xfffffffe
	.align		4
        /*0010*/ 	.word	0x00000000
	.align		4
        /*0014*/ 	.word	0xfffffffd
	.align		4
        /*0018*/ 	.word	0x00000000
	.align		4
        /*001c*/ 	.word	0xfffffffc


//--------------------- .nv.constant4             --------------------------
	.section	.nv.constant4,"a",@progbits
	.align	8
	.align		8
.nv.constant4:
        /*0000*/ 	.dword	_$_str


//--------------------- .text.attn_fwd            --------------------------
	.section	.text.attn_fwd,"ax",@progbits
	.align	128
        .global         attn_fwd
        .type           attn_fwd,@function
        .size           attn_fwd,(.L_x_27 - attn_fwd)
        .other          attn_fwd,@"STO_CUDA_ENTRY STV_DEFAULT"
attn_fwd:
.text.attn_fwd:
[----:B------:R-:W0:Y:S01]  /*0000*/  LDC R1, c[0x0][0x37c] ;  /* 0x0000df00ff017b82 */ /* 0x000e220000000800 */
[----:B------:R-:W1:Y:S02]  /*0010*/  S2R R3, SR_TID.X ;  /* 0x0000000000037919 */ /* 0x000e640000002100 */
[----:B-1----:R-:W-:-:S13]  /*0020*/  ISETP.GE.U32.AND P1, PT, R3, 0x20, PT ;  /* 0x000000200300780c */ /* 0x002fda0003f26070 */
[----:B------:R-:W-:Y:S05]  /*0030*/  @P1 BRA `(.L_x_0) ;  /* 0x0000000000b81947 */ /* 0x000fea0003800000 */
[----:B------:R-:W1:Y:S01]  /*0040*/  S2UR UR6, SR_CgaCtaId ;  /* 0x00000000000679c3 */ /* 0x000e620000008800 */
[----:B------:R-:W-:Y:S01]  /*0050*/  NOP ;  /* 0x0000000000007918 */ /* 0x000fe20000000000 */
[----:B------:R-:W-:Y:S02]  /*0060*/  UMOV UR4, 0x40 ;  /* 0x0000004000047882 */ /* 0x000fe40000000000 */
[----:B-1----:R-:W-:-:S09]  /*0070*/  ULEA UR4, UR6, UR4, 0x18 ;  /* 0x0000000406047291 */ /* 0x002fd2000f8ec0ff */
[----:B------:R-:W1:Y:S01]  /*0080*/  LDS.U8 R0, [UR4] ;  /* 0x00000004ff007984 */ /* 0x000e620008000000 */
[----:B------:R-:W-:Y:S02]  /*0090*/  UMOV UR4, 0x400 ;  /* 0x0000040000047882 */ /* 0x000fe40000000000 */
[----:B------:R-:W-:Y:S01]  /*00a0*/  ULEA UR4, UR6, UR4, 0x18 ;  /* 0x0000000406047291 */ /* 0x000fe2000f8ec0ff */
[----:B-1----:R-:W-:-:S13]  /*00b0*/  ISETP.NE.AND P0, PT, R0, RZ, PT ;  /* 0x000000ff0000720c */ /* 0x002fda0003f05270 */
[----:B------:R-:W-:Y:S05]  /*00c0*/  @P0 BRA `(.L_x_1) ;  /* 0x00000000007c0947 */ /* 0x000fea0003800000 */
[----:B------:R-:W-:-:S13]  /*00d0*/  ELECT P0, URZ, PT ;  /* 0x0000000000ff782f */ /* 0x000fda0003800000 */
[----:B------:R-:W-:Y:S05]  /*00e0*/  @!P0 BRA `(.L_x_2) ;  /* 0x0000000000848947 */ /* 0x000fea0003800000 */
[----:B------:R-:W-:Y:S01]  /*00f0*/  UMOV UR5, 0x4 ;  /* 0x0000000400057882 */ /* 0x000fe20000000000 */
[----:B------:R-:W-:Y:S02]  /*0100*/  IMAD.MOV.U32 R7, RZ, RZ, 0x1 ;  /* 0x00000001ff077424 */ /* 0x000fe400078e00ff */
[----:B------:R-:W-:Y:S02]  /*0110*/  IMAD.MOV.U32 R5, RZ, RZ, 0xf ;  /* 0x0000000fff057424 */ /* 0x000fe400078e00ff */
[----:B------:R-:W-:Y:S04]  /*0120*/  DEPBAR.LE SB1, 0x36 ;  /* 0x00009d800000791a */ /* 0x000fe80000000000 */
[----:B------:R-:W1:Y:S02]  /*0130*/  UTCATOMSWS.FIND_AND_SET.ALIGN UP0, UR5, UR5 ;  /* 0x00000005000575e3 */ /* 0x000e640008000800 */
[----:B-1----:R-:W-:-:S04]  /*0140*/  PLOP3.LUT P0, PT, PT, PT, UP0, 0x80, 0x8 ;  /* 0x000000000008781c */ /* 0x002fc80003f0f008 */
[----:B------:R-:W-:-:S04]  /*0150*/  SEL R0, RZ, 0xffffffff, !P0 ;  /* 0xffffffffff007807 */ /* 0x000fc80004000000 */
[----:B------:R-:W-:Y:S01]  /*0160*/  ISETP.NE.AND P0, PT, R0, RZ, PT ;  /* 0x000000ff0000720c */ /* 0x000fe20003f05270 */
[----:B------:R-:W-:-:S12]  /*0170*/  IMAD.U32 R0, RZ, RZ, UR5 ;  /* 0x00000005ff007e24 */ /* 0x000fd8000f8e00ff */
[----:B------:R-:W-:Y:S05]  /*0180*/  @P0 BRA `(.L_x_3) ;  /* 0x0000000000240947 */ /* 0x000fea0003800000 */
.L_x_4:
[----:B------:R-:W-:Y:S05]  /*0190*/  NANOSLEEP 0x64 ;  /* 0x000000640000795d */ /* 0x000fea0003800000 */
[----:B------:R-:W-:-:S05]  /*01a0*/  UMOV UR5, 0x4 ;  /* 0x0000000400057882 */ /* 0x000fca0000000000 */
[----:B------:R-:W-:Y:S04]  /*01b0*/  DEPBAR.LE SB1, 0x36 ;  /* 0x00009d800000791a */ /* 0x000fe80000000000 */
[----:B------:R-:W1:Y:S02]  /*01c0*/  UTCATOMSWS.FIND_AND_SET.ALIGN UP0, UR5, UR5 ;  /* 0x00000005000575e3 */ /* 0x000e640008000800 */
[----:B-1----:R-:W-:-:S04]  /*01d0*/  PLOP3.LUT P0, PT, PT, PT, UP0, 0x80, 0x8 ;  /* 0x000000000008781c */ /* 0x002fc80003f0f008 */
[----:B------:R-:W-:-:S04]  /*01e0*/  SEL R0, RZ, 0xffffffff, !P0 ;  /* 0xffffffffff007807 */ /* 0x000fc80004000000 */
[----:B------:R-:W-:Y:S01]  /*01f0*/  ISETP.NE.AND P0, PT, R0, RZ, PT ;  /* 0x000000ff0000720c */ /* 0x000fe20003f05270 */
[----:B------:R-:W-:-:S12]  /*0200*/  IMAD.U32 R0, RZ, RZ, UR5 ;  /* 0x00000005ff007e24 */ /* 0x000fd8000f8e00ff */
[----:B------:R-:W-:Y:S05]  /*0210*/  @!P0 BRA `(.L_x_4) ;  /* 0xfffffffc00dc8947 */ /* 0x000fea000383ffff */
.L_x_3:
[C---:B------:R-:W-:Y:S01]  /*0220*/  VIADD R4, R0.reuse, 0x10 ;  /* 0x0000001000047836 */ /* 0x040fe20000000000 */
[----:B------:R-:W-:Y:S01]  /*0230*/  UMOV UR5, 0x50 ;  /* 0x0000005000057882 */ /* 0x000fe20000000000 */
[----:B------:R-:W-:Y:S01]  /*0240*/  SHF.L.U32 R2, R5, R0, RZ ;  /* 0x0000000005027219 */ /* 0x000fe200000006ff */
[----:B------:R-:W-:Y:S01]  /*0250*/  ULEA UR5, UR6, UR5, 0x18 ;  /* 0x0000000506057291 */ /* 0x000fe2000f8ec0ff */
[----:B------:R-:W-:Y:S01]  /*0260*/  IMAD.SHL.U32 R0, R0, 0x20, RZ ;  /* 0x0000002000007824 */ /* 0x000fe200078e00ff */
[----:B------:R-:W-:-:S04]  /*0270*/  SHF.L.U32 R5, R7, R4, RZ ;  /* 0x0000000407057219 */ /* 0x000fc800000006ff */
[----:B------:R-:W-:-:S05]  /*0280*/  LOP3.LUT R2, R5, R2, RZ, 0xfc, !PT ;  /* 0x0000000205027212 */ /* 0x000fca00078efcff */
[----:B------:R1:W-:Y:S04]  /*0290*/  ATOMS.OR RZ, [UR5], R2 ;  /* 0x00000002ffff798c */ /* 0x0003e8000b000005 */
[----:B------:R1:W-:Y:S01]  /*02a0*/  STS [UR4], R0 ;  /* 0x00000000ff007988 */ /* 0x0003e20008000804 */
[----:B------:R-:W-:Y:S05]  /*02b0*/  BRA `(.L_x_2) ;  /* 0x0000000000107947 */ /* 0x000fea0003800000 */
.L_x_1:
[----:B------:R-:W-:Y:S01]  /*02c0*/  IMAD.MOV.U32 R0, RZ, RZ, -0x1 ;  /* 0xffffffffff007424 */ /* 0x000fe200078e00ff */
[----:B------:R-:W-:-:S04]  /*02d0*/  MOV R4, 0x300 ;  /* 0x0000030000047802 */ /* 0x000fc80000000f00 */
[----:B------:R1:W-:Y:S03]  /*02e0*/  STS [UR4], R0 ;  /* 0x00000000ff007988 */ /* 0x0003e60008000804 */
[----:B01----:R-:W-:Y:S05]  /*02f0*/  CALL.REL.NOINC `($__internal_1_$__cuda_sm10x_tcgen05_guardrail_trap_phase_invalid_during_alloc) ;  /* 0x0000007400687944 */ /* 0x003fea0003c00000 */
.L_x_2:
[----:B------:R-:W-:Y:S05]  /*0300*/  WARPSYNC.ALL ;  /* 0x0000000000007948 */ /* 0x000fea0003800000 */
[----:B------:R-:W-:Y:S01]  /*0310*/  NOP ;  /* 0x0000000000007918 */ /* 0x000fe20000000000 */
.L_x_0:
[----:B------:R-:W2:Y:S01]  /*0320*/  S2UR UR6, SR_CgaCtaId ;  /* 0x00000000000679c3 */ /* 0x000ea20000008800 */
[----:B------:R-:W3:Y:S01]  /*0330*/  S2R R5, SR_CTAID.X ;  /* 0x0000000000057919 */ /* 0x000ee20000002500 */
[----:B------:R-:W4:Y:S01]  /*0340*/  LDCU.64 UR4, c[0x0][0x3b0] ;  /* 0x00007600ff0477ac */ /* 0x000f220008000a00 */
[C---:B-1----:R-:W-:Y:S02]  /*0350*/  LOP3.LUT R0, R3.reuse, 0x3f, RZ, 0xc0, !PT ;  /* 0x0000003f03007812 */ /* 0x042fe400078ec0ff */
[----:B------:R-:W-:Y:S01]  /*0360*/  SHF.R.U32.HI R16, RZ, 0x6, R3 ;  /* 0x00000006ff107819 */ /* 0x000fe20000011603 */
[----:B------:R-:W-:Y:S01]  /*0370*/  UMOV UR14, 0x400 ;  /* 0x00000400000e7882 */ /* 0x000fe20000000000 */
[----:B------:R-:W1:Y:S01]  /*0380*/  LDCU.64 UR28, c[0x0][0x358] ;  /* 0x00006b00ff1c77ac */ /* 0x000e620008000a00 */
[----:B------:R-:W4:Y:S01]  /*0390*/  S2UR UR13, SR_CTAID.Y ;  /* 0x00000000000d79c3 */ /* 0x000f220000002600 */
[----:B------:R-:W-:Y:S02]  /*03a0*/  SGXT.U32 R16, R16, 0x2 ;  /* 0x000000021010781a */ /* 0x000fe40000000000 */
[C---:B------:R-:W-:Y:S01]  /*03b0*/  LEA.HI R18, R3.reuse, 0xc, RZ, 0x1a ;  /* 0x0000000c03127811 */ /* 0x040fe200078fd0ff */
[----:B------:R-:W0:Y:S01]  /*03c0*/  LDCU UR11, c[0x0][0x3f0] ;  /* 0x00007e00ff0b77ac */ /* 0x000e220008000800 */
[----:B------:R-:W-:-:S03]  /*03d0*/  LEA.HI R20, R3, 0x1c, RZ, 0x1a ;  /* 0x0000001c03147811 */ /* 0x000fc600078fd0ff */
[----:B------:R-:W0:Y:S08]  /*03e0*/  LDC.64 R36, c[0x0][0x380] ;  /* 0x0000e000ff247b82 */ /* 0x000e300000000a00 */
[----:B------:R-:W1:Y:S01]  /*03f0*/  LDC R34, c[0x0][0x3b8] ;  /* 0x0000ee00ff227b82 */ /* 0x000e620000000800 */
[----:B--2---:R-:W-:-:S07]  /*0400*/  ULEA UR14, UR6, UR14, 0x18 ;  /* 0x0000000e060e7291 */ /* 0x004fce000f8ec0ff */
[----:B------:R-:W-:Y:S01]  /*0410*/  BAR.SYNC.DEFER_BLOCKING 0x0 ;  /* 0x0000000000007b1d */ /* 0x000fe20000010000 */
[----:B----4-:R-:W-:Y:S01]  /*0420*/  UIMAD UR4, UR13, UR4, URZ ;  /* 0x000000040d0472a4 */ /* 0x010fe2000f8e02ff */
[----:B---3--:R-:W-:Y:S01]  /*0430*/  IMAD R2, R5, 0x40, R0 ;  /* 0x0000004005027824 */ /* 0x008fe200078e0200 */
[----:B------:R-:W-:-:S05]  /*0440*/  LEA.HI R22, R3, 0x2c, RZ, 0x1a ;  /* 0x0000002c03167811 */ /* 0x000fca00078fd0ff */
[----:B------:R-:W2:Y:S01]  /*0450*/  LDC.64 R176, c[0x0][0x3c0] ;  /* 0x0000f000ffb07b82 */ /* 0x000ea20000000a00 */
[----:B------:R-:W-:Y:S01]  /*0460*/  IMAD R5, R2, UR5, RZ ;  /* 0x0000000502057c24 */ /* 0x000fe2000f8e02ff */
[----:B------:R-:W-:-:S04]  /*0470*/  USHF.R.S32.HI UR5, URZ, 0x1f, UR4 ;  /* 0x0000001fff057899 */ /* 0x000fc80008011404 */
[----:B0-----:R-:W-:Y:S01]  /*0480*/  IADD3 R36, P0, P2, R5, UR4, R36 ;  /* 0x0000000405247c10 */ /* 0x001fe2000fa1e024 */
[----:B------:R-:W0:Y:S01]  /*0490*/  LDCU UR4, c[0x0][0x3c8] ;  /* 0x00007900ff0477ac */ /* 0x000e220008000800 */
[----:B------:R-:W-:Y:S01]  /*04a0*/  SHF.R.S32.HI R4, RZ, 0x1f, R5 ;  /* 0x0000001fff047819 */ /* 0x000fe20000011405 */
[----:B-1----:R-:W-:-:S03]  /*04b0*/  IMAD R6, R16, R34, RZ ;  /* 0x0000002210067224 */ /* 0x002fc600078e02ff */
[----:B------:R-:W-:Y:S01]  /*04c0*/  IADD3.X R38, PT, PT, R4, UR5, R37, P0, P2 ;  /* 0x0000000504267c10 */ /* 0x000fe200087e4425 */
[----:B------:R-:W1:Y:S01]  /*04d0*/  LDS R33, [UR14] ;  /* 0x0000000eff217984 */ /* 0x000e620008000800 */
[----:B------:R-:W-:Y:S01]  /*04e0*/  IMAD R9, R18, R34, RZ ;  /* 0x0000002212097224 */ /* 0x000fe200078e02ff */
[----:B------:R-:W-:Y:S01]  /*04f0*/  IADD3 R4, P0, PT, R6, R36, RZ ;  /* 0x0000002406047210 */ /* 0x000fe20007f1e0ff */
[----:B------:R-:W-:Y:S01]  /*0500*/  IMAD R13, R34, 0x4, R6 ;  /* 0x00000004220d7824 */ /* 0x000fe200078e0206 */
[----:B------:R-:W-:Y:S01]  /*0510*/  LEA.HI R24, R3, 0x3c, RZ, 0x1a ;  /* 0x0000003c03187811 */ /* 0x000fe200078fd0ff */
[----:B------:R-:W-:Y:S01]  /*0520*/  IMAD R11, R20, R34, RZ ;  /* 0x00000022140b7224 */ /* 0x000fe200078e02ff */
[----:B------:R-:W-:Y:S01]  /*0530*/  LEA.HI.X.SX32 R5, R6, R38, 0x1, P0 ;  /* 0x0000002606057211 */ /* 0x000fe200000f0eff */
[----:B------:R-:W-:Y:S01]  /*0540*/  BAR.SYNC.DEFER_BLOCKING 0x0 ;  /* 0x0000000000007b1d */ /* 0x000fe20000010000 */
[----:B------:R-:W-:Y:S01]  /*0550*/  IADD3 R6, P0, PT, R13, R36, RZ ;  /* 0x000000240d067210 */ /* 0x000fe20007f1e0ff */
[----:B------:R-:W-:Y:S01]  /*0560*/  IMAD R15, R22, R34, RZ ;  /* 0x00000022160f7224 */ /* 0x000fe200078e02ff */
[----:B------:R-:W-:-:S02]  /*0570*/  IADD3 R8, P2, PT, R9, R36, RZ ;  /* 0x0000002409087210 */ /* 0x000fc40007f5e0ff */
[----:B------:R-:W-:Y:S02]  /*0580*/  LEA.HI.X.SX32 R7, R13, R38, 0x1, P0 ;  /* 0x000000260d077211 */ /* 0x000fe400000f0eff */
[----:B------:R-:W-:Y:S02]  /*0590*/  IADD3 R10, P0, PT, R11, R36, RZ ;  /* 0x000000240b0a7210 */ /* 0x000fe40007f1e0ff */
[----:B------:R-:W-:Y:S02]  /*05a0*/  LEA.HI.X.SX32 R9, R9, R38, 0x1, P2 ;  /* 0x0000002609097211 */ /* 0x000fe400010f0eff */
[----:B------:R-:W-:Y:S02]  /*05b0*/  IADD3 R12, P2, PT, R15, R36, RZ ;  /* 0x000000240f0c7210 */ /* 0x000fe40007f5e0ff */
[----:B------:R-:W-:Y:S01]  /*05c0*/  LEA.HI.X.SX32 R11, R11, R38, 0x1, P0 ;  /* 0x000000260b0b7211 */ /* 0x000fe200000f0eff */
[----:B------:R3:W5:Y:S04]  /*05d0*/  LDG.E.U8 R23, desc[UR28][R4.64] ;  /* 0x0000001c04177981 */ /* 0x000768000c1e1100 */
[----:B------:R4:W5:Y:S04]  /*05e0*/  LDG.E.U8 R26, desc[UR28][R6.64] ;  /* 0x0000001c061a7981 */ /* 0x000968000c1e1100 */
[----:B------:R0:W5:Y:S01]  /*05f0*/  LDG.E.U8 R28, desc[UR28][R8.64] ;  /* 0x0000001c081c7981 */ /* 0x000162000c1e1100 */
[----:B---3--:R-:W-:-:S02]  /*0600*/  IMAD R4, R24, R34, RZ ;  /* 0x0000002218047224 */ /* 0x008fc400078e02ff */
[----:B------:R-:W-:Y:S01]  /*0610*/  IMAD R5, R34, 0x4, R13 ;  /* 0x0000000422057824 */ /* 0x000fe200078e020d */
[----:B------:R3:W5:Y:S02]  /*0620*/  LDG.E.U8 R32, desc[UR28][R10.64] ;  /* 0x0000001c0a207981 */ /* 0x000764000c1e1100 */
[----:B------:R-:W-:Y:S01]  /*0630*/  IADD3 R14, P0, PT, R4, R36, RZ ;  /* 0x00000024040e7210 */ /* 0x000fe20007f1e0ff */
[----:B----4-:R-:W-:Y:S01]  /*0640*/  IMAD R7, R34, 0x8, R5 ;  /* 0x0000000822077824 */ /* 0x010fe200078e0205 */
[-C--:B------:R-:W-:Y:S02]  /*0650*/  LEA.HI.X.SX32 R13, R15, R38.reuse, 0x1, P2 ;  /* 0x000000260f0d7211 */ /* 0x080fe400010f0eff */
[----:B------:R-:W-:Y:S01]  /*0660*/  LEA.HI.X.SX32 R15, R4, R38, 0x1, P0 ;  /* 0x00000026040f7211 */ /* 0x000fe200000f0eff */
[C---:B0-----:R-:W-:Y:S01]  /*0670*/  IMAD R9, R34.reuse, 0x4, R7 ;  /* 0x0000000422097824 */ /* 0x041fe200078e0207 */
[C---:B------:R-:W-:Y:S01]  /*0680*/  IADD3 R4, P0, PT, R5.reuse, R36, RZ ;  /* 0x0000002405047210 */ /* 0x040fe20007f1e0ff */
[----:B------:R0:W5:Y:S02]  /*0690*/  LDG.E.U8 R80, desc[UR28][R12.64] ;  /* 0x0000001c0c507981 */ /* 0x000164000c1e1100 */
[----:B---3--:R-:W-:Y:S01]  /*06a0*/  IMAD R11, R34, 0x4, R9 ;  /* 0x00000004220b7824 */ /* 0x008fe200078e0209 */
[----:B------:R-:W-:Y:S01]  /*06b0*/  LEA.HI.X.SX32 R5, R5, R38, 0x1, P0 ;  /* 0x0000002605057211 */ /* 0x000fe200000f0eff */
[----:B------:R3:W5:Y:S01]  /*06c0*/  LDG.E.U8 R84, desc[UR28][R14.64] ;  /* 0x0000001c0e547981 */ /* 0x000762000c1e1100 */
[----:B------:R-:W-:-:S03]  /*06d0*/  IADD3 R6, P0, PT, R7, R36, RZ ;  /* 0x0000002407067210 */ /* 0x000fc60007f1e0ff */
[----:B------:R4:W5:Y:S01]  /*06e0*/  LDG.E.U8 R25, desc[UR28][R4.64] ;  /* 0x0000001c04197981 */ /* 0x000962000c1e1100 */
[----:B------:R-:W-:Y:S01]  /*06f0*/  LEA.HI.X.SX32 R7, R7, R38, 0x1, P0 ;  /* 0x0000002607077211 */ /* 0x000fe200000f0eff */
[----:B0-----:R-:W-:Y:S01]  /*0700*/  IMAD R13, R34, 0x8, R11 ;  /* 0x00000008220d7824 */ /* 0x001fe200078e020b */
[----:B------:R-:W-:-:S03]  /*0710*/  IADD3 R8, P0, PT, R9, R36, RZ ;  /* 0x0000002409087210 */ /* 0x000fc60007f1e0ff */
[C---:B------:R-:W-:Y:S01]  /*0720*/  IMAD R17, R34.reuse, 0x4, R13 ;  /* 0x0000000422117824 */ /* 0x040fe200078e020d */
[----:B------:R-:W-:Y:S01]  /*0730*/  LEA.HI.X.SX32 R9, R9, R38, 0x1, P0 ;  /* 0x0000002609097211 */ /* 0x000fe200000f0eff */
[----:B------:R-:W5:Y:S01]  /*0740*/  LDG.E.U8 R27, desc[UR28][R6.64] ;  /* 0x0000001c061b7981 */ /* 0x000f62000c1e1100 */
[-C--:B------:R-:W-:Y:S01]  /*0750*/  IADD3 R10, P0, PT, R11, R36.reuse, RZ ;  /* 0x000000240b0a7210 */ /* 0x080fe20007f1e0ff */
[C---:B------:R-:W-:Y:S01]  /*0760*/  IMAD R19, R34.reuse, 0x4, R17 ;  /* 0x0000000422137824 */ /* 0x040fe200078e0211 */
[----:B---3--:R-:W-:Y:S01]  /*0770*/  IADD3 R14, P2, PT, R17, R36, RZ ;  /* 0x00000024110e7210 */ /* 0x008fe20007f5e0ff */
[----:B------:R-:W5:Y:S01]  /*0780*/  LDG.E.U8 R30, desc[UR28][R8.64] ;  /* 0x0000001c081e7981 */ /* 0x000f62000c1e1100 */
[----:B------:R-:W-:Y:S02]  /*0790*/  LEA.HI.X.SX32 R11, R11, R38, 0x1, P0 ;  /* 0x000000260b0b7211 */ /* 0x000fe400000f0eff */
[----:B------:R-:W-:Y:S02]  /*07a0*/  IADD3 R12, P0, PT, R13, R36, RZ ;  /* 0x000000240d0c7210 */ /* 0x000fe40007f1e0ff */
[-C--:B------:R-:W-:Y:S01]  /*07b0*/  LEA.HI.X.SX32 R15, R17, R38.reuse, 0x1, P2 ;  /* 0x00000026110f7211 */ /* 0x080fe200010f0eff */
[C---:B------:R-:W-:Y:S01]  /*07c0*/  IMAD R17, R34.reuse, 0x8, R19 ;  /* 0x0000000822117824 */ /* 0x040fe200078e0213 */
[----:B------:R-:W-:Y:S01]  /*07d0*/  LEA.HI.X.SX32 R13, R13, R38, 0x1, P0 ;  /* 0x000000260d0d7211 */ /* 0x000fe200000f0eff */
[----:B------:R-:W5:Y:S01]  /*07e0*/  LDG.E.U8 R29, desc[UR28][R10.64] ;  /* 0x0000001c0a1d7981 */ /* 0x000f62000c1e1100 */
[----:B----4-:R-:W-:Y:S01]  /*07f0*/  IADD3 R4, P0, PT, R19, R36, RZ ;  /* 0x0000002413047210 */ /* 0x010fe20007f1e0ff */
[----:B------:R-:W-:-:S02]  /*0800*/  IMAD R21, R34, 0x4, R17 ;  /* 0x0000000422157824 */ /* 0x000fc400078e0211 */
[----:B------:R-:W5:Y:S01]  /*0810*/  LDG.E.U8 R31, desc[UR28][R12.64] ;  /* 0x0000001c0c1f7981 */ /* 0x000f62000c1e1100 */
[----:B------:R-:W-:Y:S01]  /*0820*/  LEA.HI.X.SX32 R5, R19, R38, 0x1, P0 ;  /* 0x0000002613057211 */ /* 0x000fe200000f0eff */
[----:B------:R-:W-:Y:S02]  /*0830*/  IMAD R19, R34, 0x4, R21 ;  /* 0x0000000422137824 */ /* 0x000fe400078e0215 */
[----:B------:R0:W5:Y:S02]  /*0840*/  LDG.E.U8 R34, desc[UR28][R14.64] ;  /* 0x0000001c0e227981 */ /* 0x000164000c1e1100 */
[----:B0-----:R-:W0:Y:S01]  /*0850*/  LDC.64 R14, c[0x0][0x388] ;  /* 0x0000e200ff0e7b82 */ /* 0x001e220000000a00 */
[-C--:B------:R-:W-:Y:S01]  /*0860*/  IADD3 R6, P0, PT, R17, R36.reuse, RZ ;  /* 0x0000002411067210 */ /* 0x080fe20007f1e0ff */
[----:B------:R-:W-:Y:S01]  /*0870*/  IMAD R0, R0, UR4, RZ ;  /* 0x0000000400007c24 */ /* 0x000fe2000f8e02ff */
[----:B------:R-:W-:Y:S01]  /*0880*/  IADD3 R8, P2, PT, R21, R36, RZ ;  /* 0x0000002415087210 */ /* 0x000fe20007f5e0ff */
[----:B--2---:R-:W-:Y:S01]  /*0890*/  IMAD R13, R176, UR13, RZ ;  /* 0x0000000db00d7c24 */ /* 0x004fe2000f8e02ff */
[----:B------:R-:W-:-:S02]  /*08a0*/  LEA.HI.X.SX32 R7, R17, R38, 0x1, P0 ;  /* 0x0000002611077211 */ /* 0x000fc400000f0eff */
[----:B------:R-:W-:Y:S01]  /*08b0*/  IADD3 R10, P0, PT, R19, R36, RZ ;  /* 0x00000024130a7210 */ /* 0x000fe20007f1e0ff */
[----:B------:R2:W5:Y:S01]  /*08c0*/  LDG.E.U8 R17, desc[UR28][R4.64] ;  /* 0x0000001c04117981 */ /* 0x000562000c1e1100 */
[-C--:B------:R-:W-:Y:S01]  /*08d0*/  LEA.HI.X.SX32 R9, R21, R38.reuse, 0x1, P2 ;  /* 0x0000002615097211 */ /* 0x080fe200010f0eff */
[----:B------:R-:W-:Y:S01]  /*08e0*/  IMAD R16, R16, R177, RZ ;  /* 0x000000b110107224 */ /* 0x000fe200078e02ff */
[----:B------:R-:W-:Y:S02]  /*08f0*/  LEA.HI.X.SX32 R11, R19, R38, 0x1, P0 ;  /* 0x00000026130b7211 */ /* 0x000fe400000f0eff */
[----:B------:R-:W-:Y:S01]  /*0900*/  SHF.R.U32.HI R12, RZ, 0x5, R3 ;  /* 0x00000005ff0c7819 */ /* 0x000fe20000011603 */
[----:B------:R3:W5:Y:S01]  /*0910*/  LDG.E.U8 R19, desc[UR28][R6.64] ;  /* 0x0000001c06137981 */ /* 0x000762000c1e1100 */
[----:B--2---:R-:W-:-:S03]  /*0920*/  SHF.R.S32.HI R4, RZ, 0x1f, R0 ;  /* 0x0000001fff047819 */ /* 0x004fc60000011400 */
[----:B------:R2:W5:Y:S01]  /*0930*/  LDG.E.U8 R82, desc[UR28][R8.64] ;  /* 0x0000001c08527981 */ /* 0x000562000c1e1100 */
[----:B------:R-:W-:Y:S02]  /*0940*/  R2UR UR24, R12 ;  /* 0x000000000c1872ca */ /* 0x000fe400000e0000 */
[--C-:B0-----:R-:W-:Y:S01]  /*0950*/  IADD3 R39, P0, P2, R0, R14, R13.reuse ;  /* 0x0000000e00277210 */ /* 0x101fe20007a1e00d */
[----:B------:R0:W5:Y:S01]  /*0960*/  LDG.E.U8 R21, desc[UR28][R10.64] ;  /* 0x0000001c0a157981 */ /* 0x000162000c1e1100 */
[----:B------:R-:W-:Y:S01]  /*0970*/  SHF.R.S32.HI R0, RZ, 0x1f, R13 ;  /* 0x0000001fff007819 */ /* 0x000fe2000001140d */
[----:B------:R-:W-:-:S03]  /*0980*/  IMAD R12, R177, 0x4, R16 ;  /* 0x00000004b10c7824 */ /* 0x000fc600078e0210 */
[----:B------:R-:W-:Y:S02]  /*0990*/  IADD3.X R13, PT, PT, R4, R15, R0, P0, P2 ;  /* 0x0000000f040d7210 */ /* 0x000fe400007e4400 */
[----:B------:R-:W-:Y:S01]  /*09a0*/  LEA.HI R4, R3, 0x4c, RZ, 0x1a ;  /* 0x0000004c03047811 */ /* 0x000fe200078fd0ff */
[----:B------:R-:W-:Y:S01]  /*09b0*/  IMAD R14, R177, 0x4, R12 ;  /* 0x00000004b10e7824 */ /* 0x000fe200078e020c */
[----:B---3--:R-:W-:Y:S02]  /*09c0*/  LEA.HI R6, R3, 0x5c, RZ, 0x1a ;  /* 0x0000005c03067811 */ /* 0x008fe400078fd0ff */
[----:B------:R-:W-:Y:S01]  /*09d0*/  SHF.R.S32.HI R0, RZ, 0x7, R3 ;  /* 0x00000007ff007819 */ /* 0x000fe20000011403 */
[-C--:B------:R-:W-:Y:S02]  /*09e0*/  IMAD R5, R4, R177.reuse, RZ ;  /* 0x000000b104057224 */ /* 0x080fe400078e02ff */
[----:B------:R-:W-:Y:S01]  /*09f0*/  IMAD R4, R177, 0x8, R14 ;  /* 0x00000008b1047824 */ /* 0x000fe200078e020e */
[----:B------:R-:W-:Y:S01]  /*0a00*/  SGXT R0, R0, 0x1 ;  /* 0x000000010000781a */ /* 0x000fe20000000200 */
[----:B------:R-:W-:-:S02]  /*0a10*/  IMAD R7, R6, R177, RZ ;  /* 0x000000b106077224 */ /* 0x000fc400078e02ff */
[----:B------:R-:W-:Y:S01]  /*0a20*/  IMAD R6, R177, 0x4, R4 ;  /* 0x00000004b1067824 */ /* 0x000fe200078e0204 */
[----:B--2---:R-:W-:Y:S02]  /*0a30*/  LEA.HI R8, R3, 0x6c, RZ, 0x1a ;  /* 0x0000006c03087811 */ /* 0x004fe400078fd0ff */
[----:B------:R-:W-:Y:S01]  /*0a40*/  LOP3.LUT R36, R0, 0x90, RZ, 0xc0, !PT ;  /* 0x0000009000247812 */ /* 0x000fe200078ec0ff */
[----:B------:R-:W-:Y:S01]  /*0a50*/  IMAD R0, R177, 0x4, R6 ;  /* 0x00000004b1007824 */ /* 0x000fe200078e0206 */
[----:B0-----:R-:W-:Y:S01]  /*0a60*/  LEA.HI R10, R3, 0x7c, RZ, 0x1a ;  /* 0x0000007c030a7811 */ /* 0x001fe200078fd0ff */
[----:B------:R-:W-:Y:S02]  /*0a70*/  IMAD R9, R8, R177, RZ ;  /* 0x000000b108097224 */ /* 0x000fe400078e02ff */
[----:B------:R-:W-:Y:S01]  /*0a80*/  IMAD R8, R177, 0x8, R0 ;  /* 0x00000008b1087824 */ /* 0x000fe200078e0200 */
[----:B------:R-:W-:Y:S01]  /*0a90*/  IADD3 R174, P5, PT, R16, R39, RZ ;  /* 0x0000002710ae7210 */ /* 0x000fe20007fbe0ff */
[----:B------:R-:W-:-:S02]  /*0aa0*/  IMAD R18, R18, R177, RZ ;  /* 0x000000b112127224 */ /* 0x000fc400078e02ff */
[-C--:B------:R-:W-:Y:S02]  /*0ab0*/  IMAD R11, R10, R177.reuse, RZ ;  /* 0x000000b10a0b7224 */ /* 0x080fe400078e02ff */
[C---:B------:R-:W-:Y:S02]  /*0ac0*/  IMAD R10, R177.reuse, 0x4, R8 ;  /* 0x00000004b10a7824 */ /* 0x040fe400078e0208 */
[----:B------:R-:W-:Y:S01]  /*0ad0*/  IMAD R22, R22, R177, RZ ;  /* 0x000000b116167224 */ /* 0x000fe200078e02ff */
[----:B------:R-:W-:Y:S01]  /*0ae0*/  IADD3 R164, P6, PT, R18, R39, RZ ;  /* 0x0000002712a47210 */ /* 0x000fe20007fde0ff */
[----:B------:R-:W-:Y:S01]  /*0af0*/  IMAD R20, R20, R177, RZ ;  /* 0x000000b114147224 */ /* 0x000fe200078e02ff */
[----:B------:R-:W-:Y:S01]  /*0b00*/  LEA.HI.X.SX32 R175, R16, R13, 0x1, P5 ;  /* 0x0000000d10af7211 */ /* 0x000fe200028f0eff */
[----:B------:R-:W-:Y:S01]  /*0b10*/  IMAD R16, R177, 0x4, R10 ;  /* 0x00000004b1107824 */ /* 0x000fe200078e020a */
[-C--:B------:R-:W-:Y:S02]  /*0b20*/  IADD3 R78, P2, PT, R22, R39.reuse, RZ ;  /* 0x00000027164e7210 */ /* 0x080fe40007f5e0ff */
[----:B------:R-:W-:-:S02]  /*0b30*/  IADD3 R152, P0, PT, R20, R39, RZ ;  /* 0x0000002714987210 */ /* 0x000fc40007f1e0ff */
[-C--:B------:R-:W-:Y:S01]  /*0b40*/  LEA.HI.X.SX32 R165, R18, R13.reuse, 0x1, P6 ;  /* 0x0000000d12a57211 */ /* 0x080fe200030f0eff */
[C---:B------:R-:W-:Y:S01]  /*0b50*/  IMAD R18, R177.reuse, 0x8, R16 ;  /* 0x00000008b1127824 */ /* 0x040fe200078e0210 */
[-C--:B------:R-:W-:Y:S02]  /*0b60*/  LEA.HI.X.SX32 R79, R22, R13.reuse, 0x1, P2 ;  /* 0x0000000d164f7211 */ /* 0x080fe400010f0eff */
[----:B------:R-:W-:Y:S01]  /*0b70*/  LEA.HI.X.SX32 R153, R20, R13, 0x1, P0 ;  /* 0x0000000d14997211 */ /* 0x000fe200000f0eff */
[----:B------:R-:W-:Y:S01]  /*0b80*/  IMAD R20, R177, 0x4, R18 ;  /* 0x00000004b1147824 */ /* 0x000fe200078e0212 */
[----:B------:R-:W-:Y:S01]  /*0b90*/  IADD3 R168, P2, PT, R12, R39, RZ ;  /* 0x000000270ca87210 */ /* 0x000fe20007f5e0ff */
[----:B------:R-:W-:Y:S01]  /*0ba0*/  IMAD R24, R24, R177, RZ ;  /* 0x000000b118187224 */ /* 0x000fe200078e02ff */
[----:B------:R-:W-:Y:S02]  /*0bb0*/  IADD3 R68, P0, PT, R11, R39, RZ ;  /* 0x000000270b447210 */ /* 0x000fe40007f1e0ff */
[----:B------:R-:W-:Y:S01]  /*0bc0*/  LEA.HI.X.SX32 R169, R12, R13, 0x1, P2 ;  /* 0x0000000d0ca97211 */ /* 0x000fe200010f0eff */
[----:B------:R-:W-:Y:S01]  /*0bd0*/  IMAD R12, R177, 0x4, R20 ;  /* 0x00000004b10c7824 */ /* 0x000fe200078e0214 */
[----:B------:R-:W-:-:S02]  /*0be0*/  IADD3 R76, P3, PT, R24, R39, RZ ;  /* 0x00000027184c7210 */ /* 0x000fc40007f7e0ff */
[----:B------:R-:W-:Y:S01]  /*0bf0*/  IADD3 R162, P2, PT, R4, R39, RZ ;  /* 0x0000002704a27210 */ /* 0x000fe20007f5e0ff */
[----:B------:R-:W-:Y:S01]  /*0c00*/  IMAD R22, R177, 0x8, R12 ;  /* 0x00000008b1167824 */ /* 0x000fe200078e020c */
[-C--:B------:R-:W-:Y:S02]  /*0c10*/  LEA.HI.X.SX32 R69, R11, R13.reuse, 0x1, P0 ;  /* 0x0000000d0b457211 */ /* 0x080fe400000f0eff */
[----:B------:R-:W-:Y:S02]  /*0c20*/  LEA.HI.X.SX32 R77, R24, R13, 0x1, P3 ;  /* 0x0000000d184d7211 */ /* 0x000fe400018f0eff */
[-C--:B------:R-:W-:Y:S02]  /*0c30*/  IADD3 R166, P0, PT, R14, R39.reuse, RZ ;  /* 0x000000270ea67210 */ /* 0x080fe40007f1e0ff */
[----:B------:R-:W-:Y:S02]  /*0c40*/  IADD3 R160, P3, PT, R6, R39, RZ ;  /* 0x0000002706a07210 */ /* 0x000fe40007f7e0ff */
[-C--:B------:R-:W-:Y:S01]  /*0c50*/  LEA.HI.X.SX32 R163, R4, R13.reuse, 0x1, P2 ;  /* 0x0000000d04a37211 */ /* 0x080fe200010f0eff */
[----:B------:R-:W-:Y:S01]  /*0c60*/  IMAD R4, R177, 0x4, R22 ;  /* 0x00000004b1047824 */ /* 0x000fe200078e0216 */
[----:B------:R-:W-:-:S02]  /*0c70*/  LEA.HI.X.SX32 R167, R14, R13, 0x1, P0 ;  /* 0x0000000d0ea77211 */ /* 0x000fc400000f0eff */
[----:B------:R-:W-:Y:S01]  /*0c80*/  LEA.HI.X.SX32 R161, R6, R13, 0x1, P3 ;  /* 0x0000000d06a17211 */ /* 0x000fe200018f0eff */
[C---:B------:R-:W-:Y:S01]  /*0c90*/  IMAD R6, R177.reuse, 0x4, R4 ;  /* 0x00000004b1067824 */ /* 0x040fe200078e0204 */
[-C--:B------:R-:W-:Y:S02]  /*0ca0*/  IADD3 R158, P0, PT, R0, R39.reuse, RZ ;  /* 0x00000027009e7210 */ /* 0x080fe40007f1e0ff */
[----:B------:R-:W-:Y:S02]  /*0cb0*/  IADD3 R150, P2, PT, R8, R39, RZ ;  /* 0x0000002708967210 */ /* 0x000fe40007f5e0ff */
[----:B------:R-:W-:Y:S01]  /*0cc0*/  LEA.HI.X.SX32 R159, R0, R13, 0x1, P0 ;  /* 0x0000000d009f7211 */ /* 0x000fe200000f0eff */
[C---:B------:R-:W-:Y:S01]  /*0cd0*/  IMAD R0, R177.reuse, 0x8, R6 ;  /* 0x00000008b1007824 */ /* 0x040fe200078e0206 */
[----:B------:R-:W-:Y:S02]  /*0ce0*/  IADD3 R148, P3, PT, R10, R39, RZ ;  /* 0x000000270a947210 */ /* 0x000fe40007f7e0ff */
[-C--:B------:R-:W-:Y:S01]  /*0cf0*/  LEA.HI.X.SX32 R151, R8, R13.reuse, 0x1, P2 ;  /* 0x0000000d08977211 */ /* 0x080fe200010f0eff */
[----:B------:R-:W-:Y:S01]  /*0d00*/  IMAD R8, R177, 0x4, R0 ;  /* 0x00000004b1087824 */ /* 0x000fe200078e0200 */
[----:B------:R-:W-:-:S02]  /*0d10*/  LEA.HI.X.SX32 R149, R10, R13, 0x1, P3 ;  /* 0x0000000d0a957211 */ /* 0x000fc400018f0eff */
[-C--:B------:R-:W-:Y:S01]  /*0d20*/  IADD3 R64, P3, PT, R20, R39.reuse, RZ ;  /* 0x0000002714407210 */ /* 0x080fe20007f7e0ff */
[C---:B------:R-:W-:Y:S01]  /*0d30*/  IMAD R10, R177.reuse, 0x4, R8 ;  /* 0x00000004b10a7824 */ /* 0x040fe200078e0208 */
[-C--:B------:R-:W-:Y:S02]  /*0d40*/  IADD3 R66, P2, PT, R18, R39.reuse, RZ ;  /* 0x0000002712427210 */ /* 0x080fe40007f5e0ff */
[----:B------:R-:W-:Y:S02]  /*0d50*/  IADD3 R146, P0, PT, R16, R39, RZ ;  /* 0x0000002710927210 */ /* 0x000fe40007f1e0ff */
[----:B------:R-:W-:Y:S01]  /*0d60*/  LEA.HI.X.SX32 R65, R20, R13, 0x1, P3 ;  /* 0x0000000d14417211 */ /* 0x000fe200018f0eff */
[----:B------:R-:W-:Y:S01]  /*0d70*/  IMAD R14, R177, 0x8, R10 ;  /* 0x00000008b10e7824 */ /* 0x000fe200078e020a */
[----:B------:R-:W-:Y:S02]  /*0d80*/  IADD3 R58, P3, PT, R4, R39, RZ ;  /* 0x00000027043a7210 */ /* 0x000fe40007f7e0ff */
[----:B------:R-:W-:-:S02]  /*0d90*/  LEA.HI.X.SX32 R67, R18, R13, 0x1, P2 ;  /* 0x0000000d12437211 */ /* 0x000fc400010f0eff */
[----:B------:R-:W-:Y:S02]  /*0da0*/  LEA.HI.X.SX32 R147, R16, R13, 0x1, P0 ;  /* 0x0000000d10937211 */ /* 0x000fe400000f0eff */
[-C--:B------:R-:W-:Y:S02]  /*0db0*/  IADD3 R60, P2, PT, R22, R39.reuse, RZ ;  /* 0x00000027163c7210 */ /* 0x080fe40007f5e0ff */
[----:B------:R-:W-:Y:S02]  /*0dc0*/  IADD3 R62, P0, PT, R12, R39, RZ ;  /* 0x000000270c3e7210 */ /* 0x000fe40007f1e0ff */
[-C--:B------:R-:W-:Y:S01]  /*0dd0*/  LEA.HI.X.SX32 R59, R4, R13.reuse, 0x1, P3 ;  /* 0x0000000d043b7211 */ /* 0x080fe200018f0eff */
[C---:B------:R-:W-:Y:S01]  /*0de0*/  IMAD R4, R177.reuse, 0x4, R14 ;  /* 0x00000004b1047824 */ /* 0x040fe200078e020e */
[-C--:B------:R-:W-:Y:S02]  /*0df0*/  LEA.HI.X.SX32 R61, R22, R13.reuse, 0x1, P2 ;  /* 0x0000000d163d7211 */ /* 0x080fe400010f0eff */
[----:B------:R-:W-:Y:S01]  /*0e00*/  LEA.HI.X.SX32 R63, R12, R13, 0x1, P0 ;  /* 0x0000000d0c3f7211 */ /* 0x000fe200000f0eff */
[----:B------:R-:W-:Y:S01]  /*0e10*/  IMAD R12, R177, 0x4, R4 ;  /* 0x00000004b10c7824 */ /* 0x000fe200078e0204 */
[----:B------:R-:W-:-:S02]  /*0e20*/  IADD3 R54, P2, PT, R0, R39, RZ ;  /* 0x0000002700367210 */ /* 0x000fc40007f5e0ff */
        /* <DEDUP_REMOVED lines=8> */
[----:B------:R-:W-:Y:S02]  /*0eb0*/  IADD3 R74, P4, PT, R5, R39, RZ ;  /* 0x00000027054a7210 */ /* 0x000fe40007f9e0ff */
[----:B------:R-:W-:Y:S01]  /*0ec0*/  LEA.HI.X.SX32 R47, R4, R13, 0x1, P3 ;  /* 0x0000000d042f7211 */ /* 0x000fe200018f0eff */
[----:B------:R-:W-:Y:S01]  /*0ed0*/  IMAD R4, R177, 0x4, R6 ;  /* 0x00000004b1047824 */ /* 0x000fe200078e0206 */
[-C--:B------:R-:W-:Y:S02]  /*0ee0*/  IADD3 R50, P0, PT, R10, R39.reuse, RZ ;  /* 0x000000270a327210 */ /* 0x080fe40007f1e0ff */
[----:B------:R-:W-:Y:S02]  /*0ef0*/  IADD3 R48, P2, PT, R14, R39, RZ ;  /* 0x000000270e307210 */ /* 0x000fe40007f5e0ff */
[-C--:B------:R-:W-:Y:S02]  /*0f00*/  LEA.HI.X.SX32 R75, R5, R13.reuse, 0x1, P4 ;  /* 0x0000000d054b7211 */ /* 0x080fe400020f0eff */
[----:B------:R-:W-:-:S02]  /*0f10*/  LEA.HI.X.SX32 R51, R10, R13, 0x1, P0 ;  /* 0x0000000d0a337211 */ /* 0x000fc400000f0eff */
[----:B------:R-:W-:Y:S02]  /*0f20*/  LEA.HI.X.SX32 R49, R14, R13, 0x1, P2 ;  /* 0x0000000d0e317211 */ /* 0x000fe400010f0eff */
[-C--:B------:R-:W-:Y:S02]  /*0f30*/  IADD3 R72, P5, PT, R7, R39.reuse, RZ ;  /* 0x0000002707487210 */ /* 0x080fe40007fbe0ff */
[-C--:B------:R-:W-:Y:S02]  /*0f40*/  IADD3 R70, P6, PT, R9, R39.reuse, RZ ;  /* 0x0000002709467210 */ /* 0x080fe40007fde0ff */
[-C--:B------:R-:W-:Y:S02]  /*0f50*/  IADD3 R44, P0, PT, R12, R39.reuse, RZ ;  /* 0x000000270c2c7210 */ /* 0x080fe40007f1e0ff */
[-C--:B------:R-:W-:Y:S02]  /*0f60*/  IADD3 R42, P2, PT, R0, R39.reuse, RZ ;  /* 0x00000027002a7210 */ /* 0x080fe40007f5e0ff */
[----:B------:R-:W-:-:S02]  /*0f70*/  IADD3 R40, P3, PT, R6, R39, RZ ;  /* 0x0000002706287210 */ /* 0x000fc40007f7e0ff */
[----:B------:R-:W-:Y:S02]  /*0f80*/  IADD3 R38, P4, PT, R4, R39, RZ ;  /* 0x0000002704267210 */ /* 0x000fe40007f9e0ff */
[----:B-1----:R-:W-:Y:S02]  /*0f90*/  R2UR UR12, R33 ;  /* 0x00000000210c72ca */ /* 0x002fe400000e0000 */
[-C--:B------:R-:W-:Y:S02]  /*0fa0*/  LEA.HI.X.SX32 R73, R7, R13.reuse, 0x1, P5 ;  /* 0x0000000d07497211 */ /* 0x080fe400028f0eff */
[-C--:B------:R-:W-:Y:S02]  /*0fb0*/  LEA.HI.X.SX32 R71, R9, R13.reuse, 0x1, P6 ;  /* 0x0000000d09477211 */ /* 0x080fe400030f0eff */
[-C--:B------:R-:W-:Y:S02]  /*0fc0*/  LEA.HI.X.SX32 R45, R12, R13.reuse, 0x1, P0 ;  /* 0x0000000d0c2d7211 */ /* 0x080fe400000f0eff */
[----:B------:R-:W-:-:S02]  /*0fd0*/  LEA.HI.X.SX32 R43, R0, R13, 0x1, P2 ;  /* 0x0000000d002b7211 */ /* 0x000fc400010f0eff */
[-C--:B------:R-:W-:Y:S02]  /*0fe0*/  LEA.HI.X.SX32 R41, R6, R13.reuse, 0x1, P3 ;  /* 0x0000000d06297211 */ /* 0x080fe400018f0eff */
[----:B------:R-:W-:Y:S02]  /*0ff0*/  LEA.HI.X.SX32 R39, R4, R13, 0x1, P4 ;  /* 0x0000000d04277211 */ /* 0x000fe400020f0eff */
[----:B------:R-:W-:Y:S01]  /*1000*/  LOP3.LUT R36, R36, 0x7f, R3, 0x78, !PT ;  /* 0x0000007f24247812 */ /* 0x000fe200078e7803 */
[----:B------:R-:W-:Y:S06]  /*1010*/  @P1 BRA `(.L_x_5) ;  /* 0x0000000000181947 */ /* 0x000fec0003800000 */
[----:B------:R-:W-:Y:S01]  /*1020*/  ELECT P0, URZ, PT ;  /* 0x0000000000ff782f */ /* 0x000fe20003800000 */
[----:B------:R-:W-:Y:S01]  /*1030*/  IMAD.MOV.U32 R0, RZ, RZ, 0x1 ;  /* 0x00000001ff007424 */ /* 0x000fe200078e00ff */
[----:B------:R-:W-:Y:S01]  /*1040*/  UMOV UR4, 0x40 ;  /* 0x0000004000047882 */ /* 0x000fe20000000000 */
[----:B------:R-:W-:Y:S01]  /*1050*/  UVIRTCOUNT.DEALLOC.SMPOOL 0x80 ;  /* 0x000000800000784c */ /* 0x000fe20000000000 */
[----:B------:R-:W-:-:S09]  /*1060*/  ULEA UR4, UR6, UR4, 0x18 ;  /* 0x0000000406047291 */ /* 0x000fd2000f8ec0ff */
[----:B------:R0:W-:Y:S03]  /*1070*/  @P0 STS.U8 [UR4], R0 ;  /* 0x00000000ff000988 */ /* 0x0001e60008000004 */
.L_x_5:
[----:B------:R-:W-:Y:S01]  /*1080*/  USHF.L.U32 UR4, UR24, 0x15, URZ ;  /* 0x0000001518047899 */ /* 0x000fe200080006ff */
[----:B------:R-:W-:Y:S01]  /*1090*/  LOP3.LUT R37, R36, 0x20, RZ, 0x3c, !PT ;  /* 0x0000002024257812 */ /* 0x000fe200078e3cff */
[----:B------:R-:W-:Y:S01]  /*10a0*/  ULOP3.LUT UR17, UR24, 0x4, URZ, 0xc0, !UPT ;  /* 0x0000000418117892 */ /* 0x000fe2000f8ec0ff */
[----:B------:R-:W-:Y:S01]  /*10b0*/  LOP3.LUT P2, RZ, R3, 0xff, RZ, 0xc0, !PT ;  /* 0x000000ff03ff7812 */ /* 0x000fe2000784c0ff */
[----:B------:R-:W-:Y:S01]  /*10c0*/  ULOP3.LUT UR6, UR4, 0x600000, URZ, 0xc0, !UPT ;  /* 0x0060000004067892 */ /* 0x000fe2000f8ec0ff */
[----:B-----5:R-:W-:Y:S01]  /*10d0*/  STS.U8 [R36+UR14+0x8000], R23 ;  /* 0x0080001724007988 */ /* 0x020fe2000800000e */
[----:B------:R-:W-:Y:S01]  /*10e0*/  UMOV UR5, 0x1 ;  /* 0x0000000100057882 */ /* 0x000fe20000000000 */
[----:B------:R-:W-:Y:S01]  /*10f0*/  UIADD3 UR18, UPT, UPT, UR14, 0x9000, URZ ;  /* 0x000090000e127890 */ /* 0x000fe2000fffe0ff */
[----:B------:R-:W-:Y:S01]  /*1100*/  ISETP.LT.AND P3, PT, RZ, UR11, PT ;  /* 0x0000000bff007c0c */ /* 0x000fe2000bf61270 */
[----:B------:R-:W-:Y:S01]  /*1110*/  UIADD3 UR15, UPT, UPT, UR12, UR6, URZ ;  /* 0x000000060c0f7290 */ /* 0x000fe2000fffe0ff */
[----:B------:R-:W-:Y:S01]  /*1120*/  STS.U8 [R36+UR14+0x8200], R25 ;  /* 0x0082001924007988 */ /* 0x000fe2000800000e */
[----:B------:R-:W-:-:S02]  /*1130*/  PRMT R5, RZ, 0x7610, R5 ;  /* 0x00007610ff057816 */ /* 0x000fc40000000005 */
[----:B------:R-:W-:Y:S01]  /*1140*/  ULEA UR15, UR17, UR15, 0x3 ;  /* 0x0000000f110f7291 */ /* 0x000fe2000f8e18ff */
[----:B------:R-:W-:Y:S01]  /*1150*/  STS.U8 [R36+UR14+0x8400], R27 ;  /* 0x0084001b24007988 */ /* 0x000fe2000800000e */
[----:B------:R-:W-:Y:S01]  /*1160*/  PRMT R7, RZ, 0x7610, R7 ;  /* 0x00007610ff077816 */ /* 0x000fe20000000007 */
[----:B------:R-:W-:Y:S01]  /*1170*/  VOTEU.ALL UP0, P2 ;  /* 0x0000000000ff7886 */ /* 0x000fe20001000000 */
[----:B------:R-:W-:Y:S01]  /*1180*/  VOTEU.ALL UP1, P2 ;  /* 0x0000000000ff7886 */ /* 0x000fe20001020000 */
[----:B------:R-:W-:Y:S03]  /*1190*/  STS.U8 [R36+UR14+0x8600], R29 ;  /* 0x0086001d24007988 */ /* 0x000fe6000800000e */
[----:B------:R-:W-:-:S04]  /*11a0*/  @!UP0 UIADD3 UR8, UPT, UPT, -UR5, 0x100000, URZ ;  /* 0x0010000005088890 */ /* 0x000fc8000fffe1ff */
[----:B------:R-:W-:Y:S02]  /*11b0*/  @!UP0 USHF.L.U32 UR9, UR8, 0xb, URZ ;  /* 0x0000000b08098899 */ /* 0x000fe400080006ff */
[----:B------:R-:W-:Y:S01]  /*11c0*/  @!UP0 USHF.L.U32 UR8, UR8, 0x1, URZ ;  /* 0x0000000108088899 */ /* 0x000fe200080006ff */
[----:B------:R-:W-:Y:S04]  /*11d0*/  STS.U8 [R36+UR14+0x8800], R31 ;  /* 0x0088001f24007988 */ /* 0x000fe8000800000e */
[----:B------:R1:W-:Y:S04]  /*11e0*/  STS.U8 [R36+UR14+0x8a00], R17 ;  /* 0x008a001124007988 */ /* 0x0003e8000800000e */
[----:B------:R2:W-:Y:S04]  /*11f0*/  STS.U8 [R36+UR14+0x8c00], R19 ;  /* 0x008c001324007988 */ /* 0x0005e8000800000e */
[----:B------:R3:W-:Y:S04]  /*1200*/  STS.U8 [R36+UR14+0x8e00], R21 ;  /* 0x008e001524007988 */ /* 0x0007e8000800000e */
[----:B------:R-:W-:Y:S04]  /*1210*/  STS.U8 [R37+UR14+0x8100], R26 ;  /* 0x0081001a25007988 */ /* 0x000fe8000800000e */
[----:B------:R-:W-:Y:S04]  /*1220*/  STS.U8 [R37+UR14+0x8500], R30 ;  /* 0x0085001e25007988 */ /* 0x000fe8000800000e */
[----:B------:R-:W-:Y:S04]  /*1230*/  STS.U8 [R37+UR14+0x8900], R34 ;  /* 0x0089002225007988 */ /* 0x000fe8000800000e */
[----:B------:R4:W-:Y:S04]  /*1240*/  STS.U8 [R37+UR14+0x8300], R28 ;  /* 0x0083001c25007988 */ /* 0x0009e8000800000e */
[----:B------:R0:W-:Y:S04]  /*1250*/  STS.U8 [R37+UR14+0x8700], R32 ;  /* 0x0087002025007988 */ /* 0x0001e8000800000e */
[----:B------:R0:W-:Y:S04]  /*1260*/  STS.U8 [R37+UR14+0x8b00], R80 ;  /* 0x008b005025007988 */ /* 0x0001e8000800000e */
[----:B------:R0:W-:Y:S04]  /*1270*/  STS.U8 [R37+UR14+0x8d00], R82 ;  /* 0x008d005225007988 */ /* 0x0001e8000800000e */
[----:B------:R0:W-:Y:S01]  /*1280*/  STS.U8 [R37+UR14+0x8f00], R84 ;  /* 0x008f005425007988 */ /* 0x0001e2000800000e */
[----:B------:R-:W-:Y:S01]  /*1290*/  STTM.16dp32bit_t0_t15.x16 tmem[UR15], RZ ;  /* 0x000000ff000079ed */ /* 0x000fe20008a0000f */
[----:B------:R-:W-:Y:S01]  /*12a0*/  STTM.16dp32bit_t16_t31.x16 tmem[UR15+0x10], RZ ;  /* 0x000010ff000079ed */ /* 0x000fe20008a2000f */
[----:B------:R-:W0:Y:S02]  /*12b0*/  FENCE.VIEW.ASYNC.T ;  /* 0x00000000000073c6 */ /* 0x000e240000000200 */
[----:B0-----:R-:W-:Y:S01]  /*12c0*/  BAR.SYNC.DEFER_BLOCKING 0x0 ;  /* 0x0000000000007b1d */ /* 0x001fe20000010000 */
[----:B------:R-:W-:-:S02]  /*12d0*/  PRMT R9, RZ, 0x7610, R9 ;  /* 0x00007610ff097816 */ /* 0x000fc40000000009 */
[----:B------:R-:W-:Y:S02]  /*12e0*/  PRMT R11, RZ, 0x7610, R11 ;  /* 0x00007610ff0b7816 */ /* 0x000fe4000000000b */
[----:B------:R-:W-:Y:S01]  /*12f0*/  PRMT R13, RZ, 0x7610, R13 ;  /* 0x00007610ff0d7816 */ /* 0x000fe2000000000d */
[----:B------:R-:W0:Y:S02]  /*1300*/  FENCE.VIEW.ASYNC.S ;  /* 0x00000000000073c6 */ /* 0x000e240000000000 */
[----:B0-----:R0:W0:Y:S02]  /*1310*/  @!UP1 SYNCS.EXCH.64 URZ, [UR18], UR8 ;  /* 0x0000000812ff95b2 */ /* 0x0010240008000100 */
[----:B0-----:R-:W-:Y:S01]  /*1320*/  BAR.SYNC.DEFER_BLOCKING 0x0 ;  /* 0x0000000000007b1d */ /* 0x001fe20000010000 */
[----:B------:R-:W-:Y:S02]  /*1330*/  PRMT R15, RZ, 0x7610, R15 ;  /* 0x00007610ff0f7816 */ /* 0x000fe4000000000f */
[----:B-1----:R-:W-:-:S02]  /*1340*/  PRMT R17, RZ, 0x7610, R17 ;  /* 0x00007610ff117816 */ /* 0x002fc40000000011 */
[----:B--2---:R-:W-:Y:S02]  /*1350*/  PRMT R19, RZ, 0x7610, R19 ;  /* 0x00007610ff137816 */ /* 0x004fe40000000013 */
[----:B---3--:R-:W-:Y:S02]  /*1360*/  PRMT R21, RZ, 0x7610, R21 ;  /* 0x00007610ff157816 */ /* 0x008fe40000000015 */
[----:B------:R-:W-:Y:S02]  /*1370*/  PRMT R23, RZ, 0x7610, R23 ;  /* 0x00007610ff177816 */ /* 0x000fe40000000017 */
[----:B------:R-:W-:Y:S02]  /*1380*/  PRMT R25, RZ, 0x7610, R25 ;  /* 0x00007610ff197816 */ /* 0x000fe40000000019 */
[----:B------:R-:W-:Y:S02]  /*1390*/  PRMT R27, RZ, 0x7610, R27 ;  /* 0x00007610ff1b7816 */ /* 0x000fe4000000001b */
[----:B------:R-:W-:-:S02]  /*13a0*/  PRMT R29, RZ, 0x7610, R29 ;  /* 0x00007610ff1d7816 */ /* 0x000fc4000000001d */
[----:B------:R-:W-:Y:S02]  /*13b0*/  PRMT R31, RZ, 0x7610, R31 ;  /* 0x00007610ff1f7816 */ /* 0x000fe4000000001f */
[----:B------:R-:W-:Y:S02]  /*13c0*/  PRMT R33, RZ, 0x7610, R33 ;  /* 0x00007610ff217816 */ /* 0x000fe40000000021 */
[----:B------:R-:W-:Y:S02]  /*13d0*/  PRMT R35, RZ, 0x7610, R35 ;  /* 0x00007610ff237816 */ /* 0x000fe40000000023 */
[----:B------:R-:W-:Y:S01]  /*13e0*/  PRMT R0, RZ, 0x7610, R0 ;  /* 0x00007610ff007816 */ /* 0x000fe20000000000 */
[----:B------:R-:W2:Y:S01]  /*13f0*/  @P3 LDG.E.U8 R5, desc[UR28][R174.64] ;  /* 0x0000001cae053981 */ /* 0x000ea2000c1e1100 */
[----:B------:R-:W-:Y:S02]  /*1400*/  PRMT R4, RZ, 0x7610, R4 ;  /* 0x00007610ff047816 */ /* 0x000fe40000000004 */
[----:B------:R-:W-:Y:S01]  /*1410*/  PRMT R6, RZ, 0x7610, R6 ;  /* 0x00007610ff067816 */ /* 0x000fe20000000006 */
[----:B------:R-:W3:Y:S01]  /*1420*/  @P3 LDG.E.U8 R7, desc[UR28][R166.64] ;  /* 0x0000001ca6073981 */ /* 0x000ee2000c1e1100 */
[----:B------:R-:W-:-:S02]  /*1430*/  PRMT R8, RZ, 0x7610, R8 ;  /* 0x00007610ff087816 */ /* 0x000fc40000000008 */
[----:B------:R-:W-:Y:S01]  /*1440*/  PRMT R10, RZ, 0x7610, R10 ;  /* 0x00007610ff0a7816 */ /* 0x000fe2000000000a */
[----:B------:R-:W3:Y:S01]  /*1450*/  @P3 LDG.E.U8 R9, desc[UR28][R162.64] ;  /* 0x0000001ca2093981 */ /* 0x000ee2000c1e1100 */
[----:B------:R-:W-:Y:S02]  /*1460*/  PRMT R12, RZ, 0x7610, R12 ;  /* 0x00007610ff0c7816 */ /* 0x000fe4000000000c */
[----:B------:R-:W-:Y:S01]  /*1470*/  PRMT R14, RZ, 0x7610, R14 ;  /* 0x00007610ff0e7816 */ /* 0x000fe2000000000e */
[----:B------:R-:W3:Y:S01]  /*1480*/  @P3 LDG.E.U8 R11, desc[UR28][R158.64] ;  /* 0x0000001c9e0b3981 */ /* 0x000ee2000c1e1100 */
[----:B------:R-:W-:Y:S02]  /*1490*/  PRMT R16, RZ, 0x7610, R16 ;  /* 0x00007610ff107816 */ /* 0x000fe40000000010 */
[----:B------:R-:W-:Y:S01]  /*14a0*/  PRMT R18, RZ, 0x7610, R18 ;  /* 0x00007610ff127816 */ /* 0x000fe20000000012 */
[----:B------:R-:W3:Y:S01]  /*14b0*/  @P3 LDG.E.U8 R13, desc[UR28][R150.64] ;  /* 0x0000001c960d3981 */ /* 0x000ee2000c1e1100 */
[----:B------:R-:W-:-:S02]  /*14c0*/  PRMT R20, RZ, 0x7610, R20 ;  /* 0x00007610ff147816 */ /* 0x000fc40000000014 */
[----:B------:R-:W-:Y:S01]  /*14d0*/  PRMT R22, RZ, 0x7610, R22 ;  /* 0x00007610ff167816 */ /* 0x000fe20000000016 */
[----:B------:R-:W3:Y:S01]  /*14e0*/  @P3 LDG.E.U8 R15, desc[UR28][R146.64] ;  /* 0x0000001c920f3981 */ /* 0x000ee2000c1e1100 */
[----:B------:R-:W-:Y:S02]  /*14f0*/  PRMT R24, RZ, 0x7610, R24 ;  /* 0x00007610ff187816 */ /* 0x000fe40000000018 */
[----:B----4-:R-:W-:Y:S01]  /*1500*/  PRMT R28, RZ, 0x7610, R28 ;  /* 0x00007610ff1c7816 */ /* 0x010fe2000000001c */
[----:B------:R-:W4:Y:S01]  /*1510*/  @P3 LDG.E.U8 R17, desc[UR28][R66.64] ;  /* 0x0000001c42113981 */ /* 0x000f22000c1e1100 */
[----:B------:R-:W-:Y:S02]  /*1520*/  PRMT R26, RZ, 0x7610, R26 ;  /* 0x00007610ff1a7816 */ /* 0x000fe4000000001a */
[----:B------:R-:W-:Y:S01]  /*1530*/  PRMT R30, RZ, 0x7610, R30 ;  /* 0x00007610ff1e7816 */ /* 0x000fe2000000001e */
[----:B------:R-:W4:Y:S01]  /*1540*/  @P3 LDG.E.U8 R19, desc[UR28][R62.64] ;  /* 0x0000001c3e133981 */ /* 0x000f22000c1e1100 */
[----:B------:R-:W-:-:S03]  /*1550*/  PRMT R32, RZ, 0x7610, R32 ;  /* 0x00007610ff207816 */ /* 0x000fc60000000020 */
[----:B------:R-:W4:Y:S04]  /*1560*/  @P3 LDG.E.U8 R21, desc[UR28][R60.64] ;  /* 0x0000001c3c153981 */ /* 0x000f28000c1e1100 */
        /* <DEDUP_REMOVED lines=22> */
[----:B------:R-:W4:Y:S01]  /*16d0*/  @P3 LDG.E.U8 R32, desc[UR28][R68.64] ;  /* 0x0000001c44203981 */ /* 0x000f22000c1e1100 */
[----:B------:R-:W-:-:S04]  /*16e0*/  @!UP0 UIADD3 UR8, UPT, UPT, -UR5, 0x100000, URZ ;  /* 0x0010000005088890 */ /* 0x000fc8000fffe1ff */
[----:B------:R-:W-:Y:S02]  /*16f0*/  @!UP0 USHF.L.U32 UR9, UR8, 0xb, URZ ;  /* 0x0000000b08098899 */ /* 0x000fe400080006ff */
[----:B------:R-:W-:Y:S01]  /*1700*/  @!UP0 USHF.L.U32 UR8, UR8, 0x1, URZ ;  /* 0x0000000108088899 */ /* 0x000fe200080006ff */
[----:B------:R-:W-:Y:S01]  /*1710*/  VOTEU.ALL UP1, P2 ;  /* 0x0000000000ff7886 */ /* 0x000fe20001020000 */
[----:B------:R-:W-:-:S04]  /*1720*/  @!UP0 UIADD3 UR4, UPT, UPT, -UR5, 0x100000, URZ ;  /* 0x0010000005048890 */ /* 0x000fc8000fffe1ff */
[----:B------:R-:W-:Y:S02]  /*1730*/  @!UP0 USHF.L.U32 UR5, UR4, 0xb, URZ ;  /* 0x0000000b04058899 */ /* 0x000fe400080006ff */
[----:B------:R-:W-:Y:S01]  /*1740*/  @!UP0 USHF.L.U32 UR4, UR4, 0x1, URZ ;  /* 0x0000000104048899 */ /* 0x000fe200080006ff */
[----:B------:R-:W-:Y:S01]  /*1750*/  ISETP.EQ.U32.AND P4, PT, RZ, UR24, P3 ;  /* 0x00000018ff007c0c */ /* 0x000fe20009f82070 */
[----:B------:R-:W-:-:S04]  /*1760*/  UIADD3 UR16, UPT, UPT, UR12, 0x100000, URZ ;  /* 0x001000000c107890 */ /* 0x000fc8000fffe0ff */
[----:B------:R-:W-:Y:S01]  /*1770*/  UIADD3 UR6, UPT, UPT, UR6, UR16, URZ ;  /* 0x0000001006067290 */ /* 0x000fe2000fffe0ff */
[----:B------:R0:W1:Y:S01]  /*1780*/  @!UP1 SYNCS.EXCH.64 URZ, [UR14+0x9008], UR8 ;  /* 0x009008080eff95b2 */ /* 0x0000620008000100 */
[----:B------:R-:W-:Y:S02]  /*1790*/  VOTEU.ALL UP1, P2 ;  /* 0x0000000000ff7886 */ /* 0x000fe40001020000 */
[----:B------:R-:W-:Y:S02]  /*17a0*/  ULEA UR17, UR17, UR6, 0x4 ;  /* 0x0000000611117291 */ /* 0x000fe4000f8e20ff */
[----:B------:R-:W-:Y:S02]  /*17b0*/  UIADD3 UR10, UPT, UPT, UR14, 0x4000, URZ ;  /* 0x000040000e0a7890 */ /* 0x000fe4000fffe0ff */
[----:B--2---:R0:W-:Y:S04]  /*17c0*/  STS.U8 [R36+UR14+0x2000], R5 ;  /* 0x0020000524007988 */ /* 0x0041e8000800000e */
[----:B---3--:R0:W-:Y:S04]  /*17d0*/  STS.U8 [R36+UR14+0x2200], R7 ;  /* 0x0022000724007988 */ /* 0x0081e8000800000e */
[----:B------:R0:W-:Y:S04]  /*17e0*/  STS.U8 [R36+UR14+0x2400], R9 ;  /* 0x0024000924007988 */ /* 0x0001e8000800000e */
[----:B------:R0:W-:Y:S04]  /*17f0*/  STS.U8 [R36+UR14+0x2600], R11 ;  /* 0x0026000b24007988 */ /* 0x0001e8000800000e */
[----:B------:R0:W-:Y:S04]  /*1800*/  STS.U8 [R36+UR14+0x2800], R13 ;  /* 0x0028000d24007988 */ /* 0x0001e8000800000e */
[----:B------:R0:W-:Y:S04]  /*1810*/  STS.U8 [R36+UR14+0x2a00], R15 ;  /* 0x002a000f24007988 */ /* 0x0001e8000800000e */
[----:B----4-:R0:W-:Y:S04]  /*1820*/  STS.U8 [R36+UR14+0x2c00], R17 ;  /* 0x002c001124007988 */ /* 0x0101e8000800000e */
[----:B------:R0:W-:Y:S04]  /*1830*/  STS.U8 [R36+UR14+0x2e00], R19 ;  /* 0x002e001324007988 */ /* 0x0001e8000800000e */
        /* <DEDUP_REMOVED lines=23> */
[----:B------:R0:W-:Y:S01]  /*19b0*/  STS.U8 [R37+UR14+0x3f00], R32 ;  /* 0x003f002025007988 */ /* 0x0001e2000800000e */
[----:B-1----:R1:W-:Y:S06]  /*19c0*/  MEMBAR.ALL.CTA ;  /* 0x0000000000007992 */ /* 0x0023ec0000008000 */
[----:B-1----:R-:W-:Y:S04]  /*19d0*/  FENCE.VIEW.ASYNC.S ;  /* 0x00000000000073c6 */ /* 0x002fe80000000000 */
[----:B------:R-:W1:Y:S02]  /*19e0*/  FENCE.VIEW.ASYNC.S ;  /* 0x00000000000073c6 */ /* 0x000e640000000000 */
[----:B-1----:R0:W1:Y:S02]  /*19f0*/  @!UP1 SYNCS.EXCH.64 URZ, [UR14+0x4000], UR4 ;  /* 0x004000040eff95b2 */ /* 0x0020640008000100 */
[----:B-1----:R-:W-:Y:S06]  /*1a00*/  BAR.SYNC.DEFER_BLOCKING 0x0 ;  /* 0x0000000000007b1d */ /* 0x002fec0000010000 */
[----:B0-----:R-:W-:Y:S05]  /*1a10*/  @!P4 BRA `(.L_x_6) ;  /* 0x00000000006cc947 */ /* 0x001fea0003800000 */
[----:B------:R-:W-:Y:S02]  /*1a20*/  UIADD3 UR4, UPT, UPT, UR14, 0x8000, URZ ;  /* 0x000080000e047890 */ /* 0x000fe4000fffe0ff */
[----:B------:R-:W-:Y:S02]  /*1a30*/  UIADD3 UR5, UPT, UPT, UR14, 0x2000, URZ ;  /* 0x000020000e057890 */ /* 0x000fe4000fffe0ff */
[----:B------:R-:W-:Y:S02]  /*1a40*/  USHF.R.U32.HI UR4, URZ, 0x4, UR4 ;  /* 0x00000004ff047899 */ /* 0x000fe40008011604 */
[----:B------:R-:W-:Y:S02]  /*1a50*/  USHF.R.U32.HI UR5, URZ, 0x4, UR5 ;  /* 0x00000004ff057899 */ /* 0x000fe40008011605 */
[----:B------:R-:W-:Y:S02]  /*1a60*/  USGXT.U32 UR6, UR4, 0xe ;  /* 0x0000000e0406789a */ /* 0x000fe40008000000 */
[----:B------:R-:W-:Y:S01]  /*1a70*/  USGXT.U32 UR8, UR5, 0xe ;  /* 0x0000000e0508789a */ /* 0x000fe20008000000 */
[----:B------:R-:W-:Y:S01]  /*1a80*/  UMOV UR20, 0xffffff80 ;  /* 0xffffff8000147882 */ /* 0x000fe20000000000 */
[----:B------:R-:W-:Y:S01]  /*1a90*/  UMOV UR21, 0x7fffbfdf ;  /* 0x7fffbfdf00157882 */ /* 0x000fe20000000000 */
[----:B------:R-:W-:Y:S01]  /*1aa0*/  UMOV UR22, 0xfffffffe ;  /* 0xfffffffe00167882 */ /* 0x000fe20000000000 */
[----:B------:R-:W-:Y:S01]  /*1ab0*/  UMOV UR23, 0x7fffbfdf ;  /* 0x7fffbfdf00177882 */ /* 0x000fe20000000000 */
[----:B------:R-:W-:Y:S01]  /*1ac0*/  UMOV UR7, URZ ;  /* 0x000000ff00077c82 */ /* 0x000fe20008000000 */
[----:B------:R-:W-:Y:S01]  /*1ad0*/  UMOV UR9, URZ ;  /* 0x000000ff00097c82 */ /* 0x000fe20008000000 */
[----:B------:R-:W-:-:S02]  /*1ae0*/  UIADD3.64 UR20, UPT, UPT, UR6, -UR20, URZ ;  /* 0x8000001406147297 */ /* 0x000fc4000fffe0ff */
[----:B------:R-:W-:Y:S01]  /*1af0*/  UIADD3.64 UR22, UPT, UPT, UR8, -UR22, URZ ;  /* 0x8000001608167297 */ /* 0x000fe2000fffe0ff */
[----:B------:R-:W-:Y:S01]  /*1b00*/  UMOV UR26, 0x0 ;  /* 0x00000000001a7882 */ /* 0x000fe20000000000 */
[----:B------:R-:W-:Y:S01]  /*1b10*/  UMOV UR27, 0x4208010 ;  /* 0x04208010001b7882 */ /* 0x000fe20000000000 */
[----:B------:R-:W-:Y:S01]  /*1b20*/  UMOV UR4, UR10 ;  /* 0x0000000a00047c82 */ /* 0x000fe20008000000 */
[----:B------:R-:W-:Y:S01]  /*1b30*/  UMOV UR5, URZ ;  /* 0x000000ff00057c82 */ /* 0x000fe20008000000 */
[----:B------:R-:W-:Y:S01]  /*1b40*/  UMOV UR7, 0x80004020 ;  /* 0x8000402000077882 */ /* 0x000fe20000000000 */
[----:B------:R-:W-:Y:S01]  /*1b50*/  UMOV UR9, 0x80004020 ;  /* 0x8000402000097882 */ /* 0x000fe20000000000 */
[----:B------:R-:W-:Y:S01]  /*1b60*/  UMOV UR30, 0x0 ;  /* 0x00000000001e7882 */ /* 0x000fe20000000000 */
[----:B------:R-:W-:Y:S01]  /*1b70*/  UMOV UR31, 0x4208010 ;  /* 0x04208010001f7882 */ /* 0x000fe20000000000 */
[----:B------:R-:W-:Y:S01]  /*1b80*/  UMOV UR4, UR4 ;  /* 0x0000000400047c82 */ /* 0x000fe20008000000 */
[----:B------:R0:W-:Y:S01]  /*1b90*/  UTCQMMA gdesc[UR6], gdesc[UR8], tmem[UR16], tmem[UR26], idesc[UR27], !UPT ;  /* 0x00ff1a08060075ea */ /* 0x0001e2000f800310 */
[----:B------:R0:W-:Y:S01]  /*1ba0*/  UTCQMMA gdesc[UR20], gdesc[UR22], tmem[UR16], tmem[UR30], idesc[UR31], UPT ;  /* 0x00ff1e16140075ea */ /* 0x0001e2000b800310 */
[----:B------:R0:W-:Y:S01]  /*1bb0*/  UTCBAR [UR4], URZ ;  /* 0x000000ff040073e9 */ /* 0x0001e200080000ff */
[----:B------:R-:W-:Y:S01]  /*1bc0*/  NOP ;  /* 0x0000000000007918 */ /* 0x000fe20000000000 */
.L_x_6:
[----:B------:R-:W-:Y:S05]  /*1bd0*/  @!P3 BRA `(.L_x_7) ;  /* 0x000000000008b947 */ /* 0x000fea0003800000 */
[----:B------:R-:W1:Y:S02]  /*1be0*/  SYNCS.PHASECHK.TRANS64.TRYWAIT P0, [UR14+0x4000], RZ ;  /* 0x004000ffff0075a7 */ /* 0x000e64000800110e */
[----:B-1----:R-:W-:Y:S05]  /*1bf0*/  @!P0 BRA `(.L_x_8) ;  /* 0x0000005800ec8947 */ /* 0x002fea0003800000 */
.L_x_7:
[----:B------:R-:W-:Y:S01]  /*1c00*/  BAR.SYNC.DEFER_BLOCKING 0x0 ;  /* 0x0000000000007b1d */ /* 0x000fe20000010000 */
[----:B------:R-:W-:Y:S02]  /*1c10*/  SHF.R.U32.HI R85, RZ, 0x7, R3 ;  /* 0x00000007ff557819 */ /* 0x000fe40000011603 */
[C---:B------:R-:W-:Y:S02]  /*1c20*/  LOP3.LUT R157, R3.reuse, 0xf, RZ, 0xc0, !PT ;  /* 0x0000000f039d7812 */ /* 0x040fe400078ec0ff */
[----:B------:R-:W-:Y:S01]  /*1c30*/  LOP3.LUT R170, R3, 0x60, RZ, 0xc0, !PT ;  /* 0x0000006003aa7812 */ /* 0x000fe200078ec0ff */
[----:B0-----:R-:W0:Y:S02]  /*1c40*/  LDCU UR6, c[0x0][0x3a8] ;  /* 0x00007500ff0677ac */ /* 0x001e240008000800 */
[----:B------:R-:W1:Y:S01]  /*1c50*/  LDC R178, c[0x0][0x3d8] ;  /* 0x0000f600ffb27b82 */ /* 0x000e620000000800 */
[----:B------:R-:W-:Y:S01]  /*1c60*/  LDTM.16dp32bit_t0_t15.x32 R4, tmem[UR17] ;  /* 0x00000011000479ee */ /* 0x000fe20008a80000 */
[----:B------:R-:W0:Y:S01]  /*1c70*/  LDTM.16dp32bit_t16_t31.x32 R4, tmem[UR17+0x20] ;  /* 0x00002011000479ee */ /* 0x000e220008aa0000 */
[----:B------:R-:W-:Y:S01]  /*1c80*/  PRMT R179, RZ, 0x7610, R179 ;  /* 0x00007610ffb37816 */ /* 0x000fe200000000b3 */
[----:B------:R-:W2:Y:S01]  /*1c90*/  LDCU.64 UR22, c[0x0][0x3d0] ;  /* 0x00007a00ff1677ac */ /* 0x000ea20008000a00 */
[----:B------:R-:W-:-:S03]  /*1ca0*/  IMAD R145, R157, 0x2, R170 ;  /* 0x000000029d917824 */ /* 0x000fc600078e02aa */
[----:B------:R-:W3:Y:S01]  /*1cb0*/  LDC.64 R142, c[0x0][0x390] ;  /* 0x0000e400ff8e7b82 */ /* 0x000ee20000000a00 */
[----:B------:R-:W4:Y:S01]  /*1cc0*/  @!P2 SYNCS.CCTL.IV [UR14+0x4000] ;  /* 0x00400000ff00a9b1 */ /* 0x000f22000800000e */
[----:B------:R-:W-:Y:S01]  /*1cd0*/  NOP ;  /* 0x0000000000007918 */ /* 0x000fe20000000000 */
[----:B--2---:R-:W-:Y:S01]  /*1ce0*/  UIMAD UR4, UR13, UR22, URZ ;  /* 0x000000160d0472a4 */ /* 0x004fe2000f8e02ff */
[----:B0-----:R-:W-:Y:S01]  /*1cf0*/  FMUL R0, R4, UR6 ;  /* 0x0000000604007c20 */ /* 0x001fe20008400000 */
[----:B------:R-:W-:Y:S01]  /*1d00*/  FMUL R81, R5, UR6 ;  /* 0x0000000605517c20 */ /* 0x000fe20008400000 */
[----:B------:R-:W-:Y:S01]  /*1d10*/  FMUL R80, R6, UR6 ;  /* 0x0000000606507c20 */ /* 0x000fe20008400000 */
[----:B------:R-:W-:Y:S01]  /*1d20*/  FMUL R82, R7, UR6 ;  /* 0x0000000607527c20 */ /* 0x000fe20008400000 */
[----:B------:R-:W-:Y:S01]  /*1d30*/  FMUL R83, R8, UR6 ;  /* 0x0000000608537c20 */ /* 0x000fe20008400000 */
[----:B------:R-:W-:Y:S01]  /*1d40*/  FMUL R87, R34, UR6 ;  /* 0x0000000622577c20 */ /* 0x000fe20008400000 */
[----:B------:R-:W-:Y:S01]  /*1d50*/  USHF.R.S32.HI UR5, URZ, 0x1f, UR4 ;  /* 0x0000001fff057899 */ /* 0x000fe20008011404 */
[----:B------:R-:W-:Y:S01]  /*1d60*/  FMNMX3 R80, R0, R81, R80, !PT ;  /* 0x0000005100507276 */ /* 0x000fe20007800050 */
[----:B------:R-:W-:Y:S01]  /*1d70*/  FMUL R0, R9, UR6 ;  /* 0x0000000609007c20 */ /* 0x000fe20008400000 */
[----:B------:R-:W-:-:S02]  /*1d80*/  FMUL R81, R10, UR6 ;  /* 0x000000060a517c20 */ /* 0x000fc40008400000 */
[----:B------:R-:W-:Y:S01]  /*1d90*/  FMNMX3 R82, R80, R82, R83, !PT ;  /* 0x0000005250527276 */ /* 0x000fe20007800053 */
[----:B------:R-:W-:Y:S01]  /*1da0*/  FMUL R80, R11, UR6 ;  /* 0x000000060b507c20 */ /* 0x000fe20008400000 */
[----:B------:R-:W-:Y:S02]  /*1db0*/  FMUL R83, R12, UR6 ;  /* 0x000000060c537c20 */ /* 0x000fe40008400000 */
[----:B------:R-:W-:Y:S01]  /*1dc0*/  FMNMX3 R82, R82, R0, R81, !PT ;  /* 0x0000000052527276 */ /* 0x000fe20007800051 */
[----:B------:R-:W-:Y:S01]  /*1dd0*/  FMUL R0, R13, UR6 ;  /* 0x000000060d007c20 */ /* 0x000fe20008400000 */
[----:B------:R-:W-:Y:S02]  /*1de0*/  FMUL R81, R14, UR6 ;  /* 0x000000060e517c20 */ /* 0x000fe40008400000 */
        /* <DEDUP_REMOVED lines=16> */
[----:B------:R-:W-:-:S03]  /*1ef0*/  FMUL R81, R26, UR6 ;  /* 0x000000061a517c20 */ /* 0x000fc60008400000 */
[----:B------:R-:W-:Y:S01]  /*1f00*/  FMNMX3 R82, R0, R80, R83, !PT ;  /* 0x0000005000527276 */ /* 0x000fe20007800053 */
[----:B------:R-:W-:Y:S01]  /*1f10*/  FMUL R0, R25, UR6 ;  /* 0x0000000619007c20 */ /* 0x000fe20008400000 */
[----:B------:R-:W-:Y:S01]  /*1f20*/  FMUL R80, R27, UR6 ;  /* 0x000000061b507c20 */ /* 0x000fe20008400000 */
[----:B------:R-:W-:-:S03]  /*1f30*/  FMUL R83, R28, UR6 ;  /* 0x000000061c537c20 */ /* 0x000fc60008400000 */
[----:B------:R-:W-:Y:S01]  /*1f40*/  FMNMX3 R84, R82, R0, R81, !PT ;  /* 0x0000000052547276 */ /* 0x000fe20007800051 */
[----:B------:R-:W-:Y:S01]  /*1f50*/  FMUL R81, R29, UR6 ;  /* 0x000000061d517c20 */ /* 0x000fe20008400000 */
[----:B------:R-:W-:Y:S01]  /*1f60*/  SGXT.U32 R0, R85, 0x1 ;  /* 0x000000015500781a */ /* 0x000fe20000000000 */
[----:B------:R-:W-:Y:S01]  /*1f70*/  FMUL R82, R30, UR6 ;  /* 0x000000061e527c20 */ /* 0x000fe20008400000 */
[----:B------:R-:W-:-:S03]  /*1f80*/  FMNMX3 R80, R84, R80, R83, !PT ;  /* 0x0000005054507276 */ /* 0x000fc60007800053 */
[----:B-1----:R-:W-:Y:S01]  /*1f90*/  IMAD R83, R0, R178, RZ ;  /* 0x000000b200537224 */ /* 0x002fe200078e02ff */
[----:B------:R-:W-:Y:S01]  /*1fa0*/  FMNMX3 R85, R80, R81, R82, !PT ;  /* 0x0000005150557276 */ /* 0x000fe20007800052 */
[----:B------:R-:W-:Y:S01]  /*1fb0*/  FMUL R80, R31, UR6 ;  /* 0x000000061f507c20 */ /* 0x000fe20008400000 */
[----:B------:R-:W-:Y:S01]  /*1fc0*/  FMUL R81, R32, UR6 ;  /* 0x0000000620517c20 */ /* 0x000fe20008400000 */
[----:B------:R-:W-:Y:S01]  /*1fd0*/  LOP3.LUT R0, R3, 0x7f, RZ, 0xc0, !PT ;  /* 0x0000007f03007812 */ /* 0x000fe200078ec0ff */
[C---:B------:R-:W-:Y:S02]  /*1fe0*/  IMAD R84, R178.reuse, 0x2, R83 ;  /* 0x00000002b2547824 */ /* 0x040fe400078e0253 */
[----:B------:R-:W-:Y:S01]  /*1ff0*/  FMUL R82, R33, UR6 ;  /* 0x0000000621527c20 */ /* 0x000fe20008400000 */
[----:B------:R-:W-:Y:S01]  /*2000*/  FMNMX3 R80, R85, R80, R81, !PT ;  /* 0x0000005055507276 */ /* 0x000fe20007800051 */
[----:B------:R-:W-:Y:S02]  /*2010*/  IMAD R85, R178, 0x2, R84 ;  /* 0x00000002b2557824 */ /* 0x000fe400078e0254 */
[----:B------:R-:W-:-:S02]  /*2020*/  IMAD R81, R0, UR23, RZ ;  /* 0x0000001700517c24 */ /* 0x000fc4000f8e02ff */
[----:B------:R-:W-:Y:S01]  /*2030*/  FMUL R0, R35, UR6 ;  /* 0x0000000623007c20 */ /* 0x000fe20008400000 */
[----:B------:R-:W-:Y:S01]  /*2040*/  FMNMX3 R89, R80, R82, R87, !PT ;  /* 0x0000005250597276 */ /* 0x000fe20007800057 */
[----:B------:R-:W-:Y:S01]  /*2050*/  IMAD R87, R178, 0x2, R85 ;  /* 0x00000002b2577824 */ /* 0x000fe200078e0255 */
[----:B---3--:R-:W-:Y:S02]  /*2060*/  IADD3 R142, P0, P5, R81, UR4, R142 ;  /* 0x00000004518e7c10 */ /* 0x008fe4000fd1e08e */
[----:B------:R-:W-:Y:S01]  /*2070*/  FMNMX R98, R0, R89, !PT ;  /* 0x0000005900627209 */ /* 0x000fe20007800000 */
[C---:B------:R-:W-:Y:S01]  /*2080*/  IMAD R89, R178.reuse, 0x2, R87 ;  /* 0x00000002b2597824 */ /* 0x040fe200078e0257 */
[----:B------:R-:W-:Y:S02]  /*2090*/  SHF.R.S32.HI R80, RZ, 0x1f, R81 ;  /* 0x0000001fff507819 */ /* 0x000fe40000011451 */
[----:B------:R-:W-:Y:S01]  /*20a0*/  LOP3.LUT R0, R3, 0x1f, RZ, 0xc0, !PT ;  /* 0x0000001f03007812 */ /* 0x000fe200078ec0ff */
[----:B------:R-:W-:Y:S01]  /*20b0*/  IMAD R91, R178, 0x2, R89 ;  /* 0x00000002b25b7824 */ /* 0x000fe200078e0259 */
[----:B------:R-:W0:Y:S01]  /*20c0*/  SHFL.BFLY PT, R105, R98, 0x10, 0x1f ;  /* 0x0e001f0062697f89 */ /* 0x000e2200000e0000 */
[----:B------:R-:W-:-:S02]  /*20d0*/  IADD3.X R176, PT, PT, R80, UR5, R143, P0, P5 ;  /* 0x0000000550b07c10 */ /* 0x000fc400087ea48f */
[----:B------:R-:W-:Y:S01]  /*20e0*/  IMAD R93, R178, 0x2, R91 ;  /* 0x00000002b25d7824 */ /* 0x000fe200078e025b */
[CC--:B------:R-:W-:Y:S02]  /*20f0*/  IADD3 R80, P0, PT, R83.reuse, R142.reuse, RZ ;  /* 0x0000008e53507210 */ /* 0x0c0fe40007f1e0ff */
[----:B------:R-:W-:Y:S01]  /*2100*/  IADD3 R82, P5, PT, R84, R142, RZ ;  /* 0x0000008e54527210 */ /* 0x000fe20007fbe0ff */
[----:B------:R-:W-:Y:S01]  /*2110*/  IMAD R95, R178, 0x2, R93 ;  /* 0x00000002b25f7824 */ /* 0x000fe200078e025d */
[-C--:B------:R-:W-:Y:S02]  /*2120*/  LEA.HI.X.SX32 R81, R83, R176.reuse, 0x1, P0 ;  /* 0x000000b053517211 */ /* 0x080fe400000f0eff */
[----:B------:R-:W-:Y:S01]  /*2130*/  LEA.HI.X.SX32 R83, R84, R176, 0x1, P5 ;  /* 0x000000b054537211 */ /* 0x000fe200028f0eff */
[C---:B------:R-:W-:Y:S01]  /*2140*/  IMAD R97, R178.reuse, 0x2, R95 ;  /* 0x00000002b2617824 */ /* 0x040fe200078e025f */
[-C--:B------:R-:W-:Y:S02]  /*2150*/  IADD3 R84, P0, PT, R85, R142.reuse, RZ ;  /* 0x0000008e55547210 */ /* 0x080fe40007f1e0ff */
[----:B------:R-:W-:Y:S01]  /*2160*/  IADD3 R88, P6, PT, R89, R142, RZ ;  /* 0x0000008e59587210 */ /* 0x000fe20007fde0ff */
[----:B------:R-:W-:Y:S01]  /*2170*/  IMAD R99, R178, 0x2, R97 ;  /* 0x00000002b2637824 */ /* 0x000fe200078e0261 */
[----:B------:R-:W-:-:S02]  /*2180*/  LEA.HI.X.SX32 R85, R85, R176, 0x1, P0 ;  /* 0x000000b055557211 */ /* 0x000fc400000f0eff */
[----:B------:R-:W-:Y:S01]  /*2190*/  LEA.HI.X.SX32 R89, R89, R176, 0x1, P6 ;  /* 0x000000b059597211 */ /* 0x000fe200030f0eff */
[C---:B------:R-:W-:Y:S01]  /*21a0*/  IMAD R101, R178.reuse, 0x2, R99 ;  /* 0x00000002b2657824 */ /* 0x040fe200078e0263 */
[-C--:B------:R-:W-:Y:S02]  /*21b0*/  IADD3 R90, P0, PT, R91, R142.reuse, RZ ;  /* 0x0000008e5b5a7210 */ /* 0x080fe40007f1e0ff */
[-C--:B------:R-:W-:Y:S01]  /*21c0*/  IADD3 R92, P6, PT, R93, R142.reuse, RZ ;  /* 0x0000008e5d5c7210 */ /* 0x080fe20007fde0ff */
[----:B------:R-:W-:Y:S01]  /*21d0*/  IMAD R103, R178, 0x2, R101 ;  /* 0x00000002b2677824 */ /* 0x000fe200078e0265 */
[----:B0-----:R-:W-:Y:S02]  /*21e0*/  FMNMX R129, R98, R105, !PT ;  /* 0x0000006962817209 */ /* 0x001fe40007800000 */
[----:B------:R-:W-:Y:S01]  /*21f0*/  IADD3 R86, P5, PT, R87, R142, RZ ;  /* 0x0000008e57567210 */ /* 0x000fe20007fbe0ff */
[----:B------:R-:W-:Y:S01]  /*2200*/  IMAD R105, R178, 0x2, R103 ;  /* 0x00000002b2697824 */ /* 0x000fe200078e0267 */
[----:B------:R-:W-:-:S02]  /*2210*/  LEA.HI.X.SX32 R91, R91, R176, 0x1, P0 ;  /* 0x000000b05b5b7211 */ /* 0x000fc400000f0eff */
[----:B------:R-:W-:Y:S01]  /*2220*/  LEA.HI.X.SX32 R93, R93, R176, 0x1, P6 ;  /* 0x000000b05d5d7211 */ /* 0x000fe200030f0eff */
[C---:B------:R-:W-:Y:S01]  /*2230*/  IMAD R107, R178.reuse, 0x2, R105 ;  /* 0x00000002b26b7824 */ /* 0x040fe200078e0269 */
[-C--:B------:R-:W-:Y:S02]  /*2240*/  IADD3 R94, P0, PT, R95, R142.reuse, RZ ;  /* 0x0000008e5f5e7210 */ /* 0x080fe40007f1e0ff */
[----:B------:R-:W-:Y:S01]  /*2250*/  IADD3 R96, P6, PT, R97, R142, RZ ;  /* 0x0000008e61607210 */ /* 0x000fe20007fde0ff */
[----:B------:R-:W-:Y:S01]  /*2260*/  IMAD R109, R178, 0x2, R107 ;  /* 0x00000002b26d7824 */ /* 0x000fe200078e026b */
[-C--:B------:R-:W-:Y:S02]  /*2270*/  LEA.HI.X.SX32 R87, R87, R176.reuse, 0x1, P5 ;  /* 0x000000b057577211 */ /* 0x080fe400028f0eff */
[----:B------:R-:W-:Y:S01]  /*2280*/  ISETP.GE.U32.AND P5, PT, R0, 0x10, PT ;  /* 0x000000100000780c */ /* 0x000fe20003fa6070 */
[----:B------:R-:W-:Y:S01]  /*2290*/  IMAD R111, R178, 0x2, R109 ;  /* 0x00000002b26f7824 */ /* 0x000fe200078e026d */
[----:B------:R-:W-:-:S02]  /*22a0*/  LEA.HI.X.SX32 R95, R95, R176, 0x1, P0 ;  /* 0x000000b05f5f7211 */ /* 0x000fc400000f0eff */
[----:B------:R-:W-:Y:S01]  /*22b0*/  LEA.HI.X.SX32 R97, R97, R176, 0x1, P6 ;  /* 0x000000b061617211 */ /* 0x000fe200030f0eff */
[C---:B------:R-:W-:Y:S01]  /*22c0*/  IMAD R113, R178.reuse, 0x2, R111 ;  /* 0x00000002b2717824 */ /* 0x040fe200078e026f */
[-C--:B------:R-:W-:Y:S02]  /*22d0*/  IADD3 R98, P0, PT, R99, R142.reuse, RZ ;  /* 0x0000008e63627210 */ /* 0x080fe40007f1e0ff */
[----:B------:R-:W-:Y:S01]  /*22e0*/  IADD3 R100, P6, PT, R101, R142, RZ ;  /* 0x0000008e65647210 */ /* 0x000fe20007fde0ff */
[C---:B------:R-:W-:Y:S01]  /*22f0*/  IMAD R115, R178.reuse, 0x2, R113 ;  /* 0x00000002b2737824 */ /* 0x040fe200078e0271 */
[----:B------:R-:W-:Y:S02]  /*2300*/  LOP3.LUT R0, R3, 0xff, RZ, 0xc0, !PT ;  /* 0x000000ff03007812 */ /* 0x000fe400078ec0ff */
[-C--:B------:R-:W-:Y:S01]  /*2310*/  LEA.HI.X.SX32 R99, R99, R176.reuse, 0x1, P0 ;  /* 0x000000b063637211 */ /* 0x080fe200000f0eff */
[----:B------:R-:W-:Y:S01]  /*2320*/  IMAD R117, R178, 0x2, R115 ;  /* 0x00000002b2757824 */ /* 0x000fe200078e0273 */
[----:B------:R-:W-:-:S02]  /*2330*/  LEA.HI.X.SX32 R101, R101, R176, 0x1, P6 ;  /* 0x000000b065657211 */ /* 0x000fc400030f0eff */
[----:B------:R-:W-:Y:S01]  /*2340*/  LEA.HI R144, R0, R145, RZ, 0x19 ;  /* 0x0000009100907211 */ /* 0x000fe200078fc8ff */
[C---:B------:R-:W-:Y:S01]  /*2350*/  IMAD R119, R178.reuse, 0x2, R117 ;  /* 0x00000002b2777824 */ /* 0x040fe200078e0275 */
[-C--:B------:R-:W-:Y:S02]  /*2360*/  IADD3 R102, P0, PT, R103, R142.reuse, RZ ;  /* 0x0000008e67667210 */ /* 0x080fe40007f1e0ff */
[----:B------:R-:W-:Y:S01]  /*2370*/  IADD3 R104, P6, PT, R105, R142, RZ ;  /* 0x0000008e69687210 */ /* 0x000fe20007fde0ff */
[----:B------:R-:W-:Y:S01]  /*2380*/  IMAD R121, R178, 0x2, R119 ;  /* 0x00000002b2797824 */ /* 0x000fe200078e0277 */
[----:B------:R-:W-:Y:S02]  /*2390*/  LEA R144, R144, UR14, 0x2 ;  /* 0x0000000e90907c11 */ /* 0x000fe4000f8e10ff */
[-C--:B------:R-:W-:Y:S01]  /*23a0*/  LEA.HI.X.SX32 R103, R103, R176.reuse, 0x1, P0 ;  /* 0x000000b067677211 */ /* 0x080fe200000f0eff */
[C---:B------:R-:W-:Y:S01]  /*23b0*/  IMAD R123, R178.reuse, 0x2, R121 ;  /* 0x00000002b27b7824 */ /* 0x040fe200078e0279 */
[----:B------:R-:W-:Y:S01]  /*23c0*/  LEA.HI.X.SX32 R105, R105, R176, 0x1, P6 ;  /* 0x000000b069697211 */ /* 0x000fe200030f0eff */
[----:B----4-:R0:W-:Y:S01]  /*23d0*/  @!P5 STS [R144+0x2000], R129 ;  /* 0x002000819000d388 */ /* 0x0101e20000000800 */
[-C--:B------:R-:W-:Y:S01]  /*23e0*/  IADD3 R106, P0, PT, R107, R142.reuse, RZ ;  /* 0x0000008e6b6a7210 */ /* 0x080fe20007f1e0ff */
[----:B------:R-:W-:Y:S01]  /*23f0*/  IMAD R125, R178, 0x2, R123 ;  /* 0x00000002b27d7824 */ /* 0x000fe200078e027b */
[----:B------:R-:W-:-:S02]  /*2400*/  IADD3 R108, P6, PT, R109, R142, RZ ;  /* 0x0000008e6d6c7210 */ /* 0x000fc40007fde0ff */
[-C--:B------:R-:W-:Y:S01]  /*2410*/  LEA.HI.X.SX32 R107, R107, R176.reuse, 0x1, P0 ;  /* 0x000000b06b6b7211 */ /* 0x080fe200000f0eff */
[C---:B------:R-:W-:Y:S01]  /*2420*/  IMAD R127, R178.reuse, 0x2, R125 ;  /* 0x00000002b27f7824 */ /* 0x040fe200078e027d */
[----:B------:R-:W-:Y:S02]  /*2430*/  LEA.HI.X.SX32 R109, R109, R176, 0x1, P6 ;  /* 0x000000b06d6d7211 */ /* 0x000fe400030f0eff */
[-C--:B------:R-:W-:Y:S01]  /*2440*/  IADD3 R110, P0, PT, R111, R142.reuse, RZ ;  /* 0x0000008e6f6e7210 */ /* 0x080fe20007f1e0ff */
[C---:B0-----:R-:W-:Y:S01]  /*2450*/  IMAD R129, R178.reuse, 0x2, R127 ;  /* 0x00000002b2817824 */ /* 0x041fe200078e027f */
[----:B------:R-:W-:Y:S02]  /*2460*/  IADD3 R112, P6, PT, R113, R142, RZ ;  /* 0x0000008e71707210 */ /* 0x000fe40007fde0ff */
[-C--:B------:R-:W-:Y:S01]  /*2470*/  LEA.HI.X.SX32 R111, R111, R176.reuse, 0x1, P0 ;  /* 0x000000b06f6f7211 */ /* 0x080fe200000f0eff */
[----:B------:R-:W-:Y:S01]  /*2480*/  IMAD R131, R178, 0x2, R129 ;  /* 0x00000002b2837824 */ /* 0x000fe200078e0281 */
[----:B------:R-:W-:-:S02]  /*2490*/  LEA.HI.X.SX32 R113, R113, R176, 0x1, P6 ;  /* 0x000000b071717211 */ /* 0x000fc400030f0eff */
[-C--:B------:R-:W-:Y:S01]  /*24a0*/  IADD3 R114, P0, PT, R115, R142.reuse, RZ ;  /* 0x0000008e73727210 */ /* 0x080fe20007f1e0ff */
[C---:B------:R-:W-:Y:S01]  /*24b0*/  IMAD R133, R178.reuse, 0x2, R131 ;  /* 0x00000002b2857824 */ /* 0x040fe200078e0283 */
[----:B------:R-:W-:Y:S02]  /*24c0*/  IADD3 R116, P6, PT, R117, R142, RZ ;  /* 0x0000008e75747210 */ /* 0x000fe40007fde0ff */
[-C--:B------:R-:W-:Y:S01]  /*24d0*/  LEA.HI.X.SX32 R115, R115, R176.reuse, 0x1, P0 ;  /* 0x000000b073737211 */ /* 0x080fe200000f0eff */
[C---:B------:R-:W-:Y:S01]  /*24e0*/  IMAD R135, R178.reuse, 0x2, R133 ;  /* 0x00000002b2877824 */ /* 0x040fe200078e0285 */
[----:B------:R-:W-:Y:S02]  /*24f0*/  LEA.HI.X.SX32 R117, R117, R176, 0x1, P6 ;  /* 0x000000b075757211 */ /* 0x000fe400030f0eff */
[----:B------:R-:W-:Y:S01]  /*2500*/  IADD3 R118, P0, PT, R119, R142, RZ ;  /* 0x0000008e77767210 */ /* 0x000fe20007f1e0ff */
[----:B------:R-:W-:Y:S01]  /*2510*/  IMAD R137, R178, 0x2, R135 ;  /* 0x00000002b2897824 */ /* 0x000fe200078e0287 */
[----:B------:R-:W-:-:S02]  /*2520*/  ISETP.GE.U32.AND P6, PT, R0, 0x80, PT ;  /* 0x000000800000780c */ /* 0x000fc40003fc6070 */
[----:B------:R-:W-:Y:S01]  /*2530*/  LEA.HI.X.SX32 R119, R119, R176, 0x1, P0 ;  /* 0x000000b077777211 */ /* 0x000fe200000f0eff */
[----:B------:R-:W-:Y:S01]  /*2540*/  IMAD R139, R178, 0x2, R137 ;  /* 0x00000002b28b7824 */ /* 0x000fe200078e0289 */
[C---:B------:R-:W-:Y:S02]  /*2550*/  IADD3 R120, P0, PT, R121.reuse, R142, RZ ;  /* 0x0000008e79787210 */ /* 0x040fe40007f1e0ff */
[----:B------:R-:W-:Y:S01]  /*2560*/  LEA R156, R0, UR14, 0x2 ;  /* 0x0000000e009c7c11 */ /* 0x000fe2000f8e10ff */
[----:B------:R-:W-:Y:S01]  /*2570*/  BAR.SYNC.DEFER_BLOCKING 0x0 ;  /* 0x0000000000007b1d */ /* 0x000fe20000010000 */
[----:B------:R-:W-:Y:S01]  /*2580*/  LEA.HI.X.SX32 R121, R121, R176, 0x1, P0 ;  /* 0x000000b079797211 */ /* 0x000fe200000f0eff */
[C---:B------:R-:W-:Y:S01]  /*2590*/  IMAD R141, R178.reuse, 0x2, R139 ;  /* 0x00000002b28d7824 */ /* 0x040fe200078e028b */
[----:B------:R-:W-:Y:S02]  /*25a0*/  IADD3 R122, P0, PT, R123, R142, RZ ;  /* 0x0000008e7b7a7210 */ /* 0x000fe40007f1e0ff */
[----:B------:R-:W-:Y:S01]  /*25b0*/  LEA R145, R145, UR14, 0x2 ;  /* 0x0000000e91917c11 */ /* 0x000fe2000f8e10ff */
[----:B------:R-:W-:Y:S01]  /*25c0*/  IMAD R143, R178, 0x2, R141 ;  /* 0x00000002b28f7824 */ /* 0x000fe200078e028d */
[----:B------:R-:W-:-:S02]  /*25d0*/  LEA.HI.X.SX32 R123, R123, R176, 0x1, P0 ;  /* 0x000000b07b7b7211 */ /* 0x000fc400000f0eff */
[----:B------:R-:W-:-:S04]  /*25e0*/  IADD3 R124, P0, PT, R125, R142, RZ ;  /* 0x0000008e7d7c7210 */ /* 0x000fc80007f1e0ff */
[----:B------:R-:W-:Y:S02]  /*25f0*/  LEA.HI.X.SX32 R125, R125, R176, 0x1, P0 ;  /* 0x000000b07d7d7211 */ /* 0x000fe400000f0eff */
[----:B------:R-:W-:-:S04]  /*2600*/  IADD3 R126, P0, PT, R127, R142, RZ ;  /* 0x0000008e7f7e7210 */ /* 0x000fc80007f1e0ff */
[----:B------:R-:W-:Y:S02]  /*2610*/  LEA.HI.X.SX32 R127, R127, R176, 0x1, P0 ;  /* 0x000000b07f7f7211 */ /* 0x000fe400000f0eff */
[C---:B------:R-:W-:Y:S01]  /*2620*/  IADD3 R128, P0, PT, R129.reuse, R142, RZ ;  /* 0x0000008e81807210 */ /* 0x040fe20007f1e0ff */
[----:B------:R-:W0:Y:S03]  /*2630*/  @!P6 LDS R155, [R156+0x2000] ;  /* 0x002000009c9be984 */ /* 0x000e260000000800 */
[----:B------:R-:W-:Y:S02]  /*2640*/  LEA.HI.X.SX32 R129, R129, R176, 0x1, P0 ;  /* 0x000000b081817211 */ /* 0x000fe400000f0eff */
[----:B------:R-:W-:-:S04]  /*2650*/  IADD3 R130, P0, PT, R131, R142, RZ ;  /* 0x0000008e83827210 */ /* 0x000fc80007f1e0ff */
        /* <DEDUP_REMOVED lines=11> */
[C---:B------:R-:W-:Y:S01]  /*2710*/  IADD3 R142, P0, PT, R143.reuse, R142, RZ ;  /* 0x0000008e8f8e7210 */ /* 0x040fe20007f1e0ff */
[----:B0-----:R-:W0:Y:S03]  /*2720*/  SHFL.BFLY PT, R172, R155, 0x1, 0x1f ;  /* 0x0c201f009bac7f89 */ /* 0x001e2600000e0000 */
[----:B------:R-:W-:Y:S02]  /*2730*/  LEA.HI.X.SX32 R143, R143, R176, 0x1, P0 ;  /* 0x000000b08f8f7211 */ /* 0x000fe400000f0eff */
[----:B------:R-:W-:-:S04]  /*2740*/  LOP3.LUT P0, RZ, R3, 0x1, RZ, 0xc0, !PT ;  /* 0x0000000103ff7812 */ /* 0x000fc8000780c0ff */
[----:B------:R-:W-:Y:S02]  /*2750*/  ISETP.LT.U32.AND P0, PT, R0, 0x80, !P0 ;  /* 0x000000800000780c */ /* 0x000fe40004701070 */
[----:B0-----:R-:W-:-:S11]  /*2760*/  FMNMX R171, R155, R172, !PT ;  /* 0x000000ac9bab7209 */ /* 0x001fd60007800000 */
[----:B------:R-:W-:Y:S01]  /*2770*/  @P0 STS [R156+0x2000], R171 ;  /* 0x002000ab9c000388 */ /* 0x000fe20000000800 */
[----:B------:R-:W-:Y:S06]  /*2780*/  BAR.SYNC.DEFER_BLOCKING 0x0 ;  /* 0x0000000000007b1d */ /* 0x000fec0000010000 */
[----:B------:R-:W0:Y:S02]  /*2790*/  LDS R173, [R145+0x2000] ;  /* 0x0020000091ad7984 */ /* 0x000e240000000800 */
[----:B0-----:R-:W-:-:S05]  /*27a0*/  FMNMX R173, R173, -INF , !PT ;  /* 0xff800000adad7809 */ /* 0x001fca0007800000 */
[--C-:B------:R-:W-:Y:S01]  /*27b0*/  FFMA R4, R4, UR6, -R173.reuse ;  /* 0x0000000604047c23 */ /* 0x100fe200080008ad */
[--C-:B------:R-:W-:Y:S01]  /*27c0*/  FFMA R5, R5, UR6, -R173.reuse ;  /* 0x0000000605057c23 */ /* 0x100fe200080008ad */
[--C-:B------:R-:W-:Y:S01]  /*27d0*/  FFMA R6, R6, UR6, -R173.reuse ;  /* 0x0000000606067c23 */ /* 0x100fe200080008ad */
[--C-:B------:R-:W-:Y:S01]  /*27e0*/  FFMA R7, R7, UR6, -R173.reuse ;  /* 0x0000000607077c23 */ /* 0x100fe200080008ad */
[----:B------:R-:W-:Y:S01]  /*27f0*/  FMUL R4, R4, 1.4426950216293334961 ;  /* 0x3fb8aa3b04047820 */ /* 0x000fe20000400000 */
[----:B------:R-:W-:Y:S01]  /*2800*/  FMUL R5, R5, 1.4426950216293334961 ;  /* 0x3fb8aa3b05057820 */ /* 0x000fe20000400000 */
[----:B------:R-:W-:Y:S01]  /*2810*/  FMUL R6, R6, 1.4426950216293334961 ;  /* 0x3fb8aa3b06067820 */ /* 0x000fe20000400000 */
[----:B------:R-:W-:Y:S01]  /*2820*/  FMUL R7, R7, 1.4426950216293334961 ;  /* 0x3fb8aa3b07077820 */ /* 0x000fe20000400000 */
[--C-:B------:R-:W-:Y:S01]  /*2830*/  FFMA R8, R8, UR6, -R173.reuse ;  /* 0x0000000608087c23 */ /* 0x100fe200080008ad */
[--C-:B------:R-:W-:Y:S01]  /*2840*/  FFMA R9, R9, UR6, -R173.reuse ;  /* 0x0000000609097c23 */ /* 0x100fe200080008ad */
[----:B------:R-:W-:Y:S01]  /*2850*/  MUFU.EX2 R4, R4 ;  /* 0x0000000400047308 */ /* 0x000fe20000000800 */
[--C-:B------:R-:W-:Y:S01]  /*2860*/  FFMA R11, R11, UR6, -R173.reuse ;  /* 0x000000060b0b7c23 */ /* 0x100fe200080008ad */
[----:B------:R-:W-:Y:S01]  /*2870*/  FMUL R8, R8, 1.4426950216293334961 ;  /* 0x3fb8aa3b08087820 */ /* 0x000fe20000400000 */
[--C-:B------:R-:W-:Y:S01]  /*2880*/  FFMA R12, R12, UR6, -R173.reuse ;  /* 0x000000060c0c7c23 */ /* 0x100fe200080008ad */
[--C-:B------:R-:W-:Y:S01]  /*2890*/  FFMA R15, R15, UR6, -R173.reuse ;  /* 0x000000060f0f7c23 */ /* 0x100fe200080008ad */
[--C-:B------:R-:W-:Y:S01]  /*28a0*/  FFMA R13, R13, UR6, -R173.reuse ;  /* 0x000000060d0d7c23 */ /* 0x100fe200080008ad */
[----:B------:R-:W-:Y:S01]  /*28b0*/  FMUL R9, R9, 1.4426950216293334961 ;  /* 0x3fb8aa3b09097820 */ /* 0x000fe20000400000 */
[--C-:B------:R-:W-:Y:S01]  /*28c0*/  FFMA R10, R10, UR6, -R173.reuse ;  /* 0x000000060a0a7c23 */ /* 0x100fe200080008ad */
[----:B------:R-:W0:Y:S01]  /*28d0*/  MUFU.EX2 R5, R5 ;  /* 0x0000000500057308 */ /* 0x000e220000000800 */
[--C-:B------:R-:W-:Y:S01]  /*28e0*/  FFMA R14, R14, UR6, -R173.reuse ;  /* 0x000000060e0e7c23 */ /* 0x100fe200080008ad */
[----:B------:R-:W-:Y:S01]  /*28f0*/  FMUL R171, R11, 1.4426950216293334961 ;  /* 0x3fb8aa3b0bab7820 */ /* 0x000fe20000400000 */
[----:B------:R-:W-:Y:S01]  /*2900*/  FMUL R11, R12, 1.4426950216293334961 ;  /* 0x3fb8aa3b0c0b7820 */ /* 0x000fe20000400000 */
[----:B------:R-:W-:Y:S01]  /*2910*/  FMUL R155, R15, 1.4426950216293334961 ;  /* 0x3fb8aa3b0f9b7820 */ /* 0x000fe20000400000 */
[----:B------:R-:W-:Y:S01]  /*2920*/  FMUL R12, R13, 1.4426950216293334961 ;  /* 0x3fb8aa3b0d0c7820 */ /* 0x000fe20000400000 */
[----:B------:R-:W-:Y:S01]  /*2930*/  FMUL R10, R10, 1.4426950216293334961 ;  /* 0x3fb8aa3b0a0a7820 */ /* 0x000fe20000400000 */
[----:B------:R-:W-:Y:S01]  /*2940*/  FMUL R13, R14, 1.4426950216293334961 ;  /* 0x3fb8aa3b0e0d7820 */ /* 0x000fe20000400000 */
[----:B------:R-:W1:Y:S01]  /*2950*/  MUFU.EX2 R6, R6 ;  /* 0x0000000600067308 */ /* 0x000e620000000800 */
[--C-:B------:R-:W-:Y:S01]  /*2960*/  FFMA R17, R17, UR6, -R173.reuse ;  /* 0x0000000611117c23 */ /* 0x100fe200080008ad */
[--C-:B------:R-:W-:Y:S01]  /*2970*/  FFMA R14, R16, UR6, -R173.reuse ;  /* 0x00000006100e7c23 */ /* 0x100fe200080008ad */
[--C-:B------:R-:W-:Y:S01]  /*2980*/  FFMA R20, R20, UR6, -R173.reuse ;  /* 0x0000000614147c23 */ /* 0x100fe200080008ad */
[--C-:B------:R-:W-:Y:S01]  /*2990*/  FFMA R22, R22, UR6, -R173.reuse ;  /* 0x0000000616167c23 */ /* 0x100fe200080008ad */
[----:B------:R-:W-:Y:S01]  /*29a0*/  FMUL R15, R17, 1.4426950216293334961 ;  /* 0x3fb8aa3b110f7820 */ /* 0x000fe20000400000 */
[--C-:B------:R-:W-:Y:S01]  /*29b0*/  FFMA R21, R21, UR6, -R173.reuse ;  /* 0x0000000615157c23 */ /* 0x100fe200080008ad */
[----:B------:R-:W-:Y:S01]  /*29c0*/  FMUL R17, R20, 1.4426950216293334961 ;  /* 0x3fb8aa3b14117820 */ /* 0x000fe20000400000 */
[----:B------:R-:W2:Y:S01]  /*29d0*/  MUFU.EX2 R7, R7 ;  /* 0x0000000700077308 */ /* 0x000ea20000000800 */
[----:B------:R-:W-:Y:S01]  /*29e0*/  FMUL R20, R22, 1.4426950216293334961 ;  /* 0x3fb8aa3b16147820 */ /* 0x000fe20000400000 */
[--C-:B------:R-:W-:Y:S01]  /*29f0*/  FFMA R23, R23, UR6, -R173.reuse ;  /* 0x0000000617177c23 */ /* 0x100fe200080008ad */
[--C-:B------:R-:W-:Y:S01]  /*2a00*/  FFMA R24, R24, UR6, -R173.reuse ;  /* 0x0000000618187c23 */ /* 0x100fe200080008ad */
[----:B------:R-:W-:Y:S01]  /*2a10*/  FMUL R172, R21, 1.4426950216293334961 ;  /* 0x3fb8aa3b15ac7820 */ /* 0x000fe20000400000 */
[----:B------:R-:W-:Y:S01]  /*2a20*/  FMUL R14, R14, 1.4426950216293334961 ;  /* 0x3fb8aa3b0e0e7820 */ /* 0x000fe20000400000 */
[----:B------:R-:W-:Y:S01]  /*2a30*/  FMUL R21, R23, 1.4426950216293334961 ;  /* 0x3fb8aa3b17157820 */ /* 0x000fe20000400000 */
[----:B------:R-:W-:Y:S01]  /*2a40*/  FMUL R23, R24, 1.4426950216293334961 ;  /* 0x3fb8aa3b18177820 */ /* 0x000fe20000400000 */
[----:B------:R-:W3:Y:S01]  /*2a50*/  MUFU.EX2 R8, R8 ;  /* 0x0000000800087308 */ /* 0x000ee20000000800 */
[--C-:B------:R-:W-:Y:S01]  /*2a60*/  FFMA R18, R18, UR6, -R173.reuse ;  /* 0x0000000612127c23 */ /* 0x100fe200080008ad */
[--C-:B------:R-:W-:Y:S01]  /*2a70*/  FFMA R26, R26, UR6, -R173.reuse ;  /* 0x000000061a1a7c23 */ /* 0x100fe200080008ad */
[--C-:B------:R-:W-:Y:S01]  /*2a80*/  FFMA R19, R19, UR6, -R173.reuse ;  /* 0x0000000613137c23 */ /* 0x100fe200080008ad */
[--C-:B------:R-:W-:Y:S01]  /*2a90*/  FFMA R27, R27, UR6, -R173.reuse ;  /* 0x000000061b1b7c23 */ /* 0x100fe200080008ad */
[----:B------:R-:W-:Y:S01]  /*2aa0*/  FMUL R18, R18, 1.4426950216293334961 ;  /* 0x3fb8aa3b12127820 */ /* 0x000fe20000400000 */
[--C-:B------:R-:W-:Y:S01]  /*2ab0*/  FFMA R28, R28, UR6, -R173.reuse ;  /* 0x000000061c1c7c23 */ /* 0x100fe200080008ad */
[----:B------:R-:W-:Y:S01]  /*2ac0*/  FMUL R19, R19, 1.4426950216293334961 ;  /* 0x3fb8aa3b13137820 */ /* 0x000fe20000400000 */
[----:B------:R-:W4:Y:S01]  /*2ad0*/  MUFU.EX2 R9, R9 ;  /* 0x0000000900097308 */ /* 0x000f220000000800 */
[--C-:B------:R-:W-:Y:S01]  /*2ae0*/  FFMA R29, R29, UR6, -R173.reuse ;  /* 0x000000061d1d7c23 */ /* 0x100fe200080008ad */
[--C-:B------:R-:W-:Y:S01]  /*2af0*/  FFMA R30, R30, UR6, -R173.reuse ;  /* 0x000000061e1e7c23 */ /* 0x100fe200080008ad */
[--C-:B------:R-:W-:Y:S01]  /*2b00*/  FFMA R31, R31, UR6, -R173.reuse ;  /* 0x000000061f1f7c23 */ /* 0x100fe200080008ad */
[--C-:B------:R-:W-:Y:S01]  /*2b10*/  FFMA R32, R32, UR6, -R173.reuse ;  /* 0x0000000620207c23 */ /* 0x100fe200080008ad */
[--C-:B------:R-:W-:Y:S01]  /*2b20*/  FFMA R33, R33, UR6, -R173.reuse ;  /* 0x0000000621217c23 */ /* 0x100fe200080008ad */
[--C-:B------:R-:W-:Y:S01]  /*2b30*/  FFMA R34, R34, UR6, -R173.reuse ;  /* 0x0000000622227c23 */ /* 0x100fe200080008ad */
[----:B------:R-:W-:Y:S01]  /*2b40*/  FMUL R31, R31, 1.4426950216293334961 ;  /* 0x3fb8aa3b1f1f7820 */ /* 0x000fe20000400000 */
[----:B------:R0:W-:Y:S01]  /*2b50*/  MUFU.EX2 R16, R155 ;  /* 0x0000009b00107308 */ /* 0x0001e20000000800 */
[----:B------:R-:W-:Y:S01]  /*2b60*/  FMUL R33, R33, 1.4426950216293334961 ;  /* 0x3fb8aa3b21217820 */ /* 0x000fe20000400000 */
[----:B------:R-:W-:Y:S01]  /*2b70*/  FMUL R34, R34, 1.4426950216293334961 ;  /* 0x3fb8aa3b22227820 */ /* 0x000fe20000400000 */
[----:B------:R-:W-:-:S04]  /*2b80*/  FFMA R35, R35, UR6, -R173 ;  /* 0x0000000623237c23 */ /* 0x000fc800080008ad */
[----:B------:R-:W-:Y:S01]  /*2b90*/  FMUL R35, R35, 1.4426950216293334961 ;  /* 0x3fb8aa3b23237820 */ /* 0x000fe20000400000 */
[----:B------:R-:W5:Y:S01]  /*2ba0*/  MUFU.EX2 R10, R10 ;  /* 0x0000000a000a7308 */ /* 0x000f620000000800 */
[----:B0-----:R-:W-:-:S04]  /*2bb0*/  FADD R155, R4, R5 ;  /* 0x00000005049b7221 */ /* 0x001fc80000000000 */
[----:B-1----:R-:W-:-:S03]  /*2bc0*/  FADD R22, R6, R155 ;  /* 0x0000009b06167221 */ /* 0x002fc60000000000 */
[----:B------:R-:W0:Y:S01]  /*2bd0*/  MUFU.EX2 R171, R171 ;  /* 0x000000ab00ab7308 */ /* 0x000e220000000800 */
[----:B--2---:R-:W-:Y:S01]  /*2be0*/  FADD R155, R7, R22 ;  /* 0x00000016079b7221 */ /* 0x004fe20000000000 */
[----:B------:R-:W-:-:S03]  /*2bf0*/  FFMA R22, R25, UR6, -R173 ;  /* 0x0000000619167c23 */ /* 0x000fc600080008ad */
[----:B---3--:R-:W-:-:S03]  /*2c00*/  FADD R24, R8, R155 ;  /* 0x0000009b08187221 */ /* 0x008fc60000000000 */
[----:B------:R-:W1:Y:S01]  /*2c10*/  MUFU.EX2 R11, R11 ;  /* 0x0000000b000b7308 */ /* 0x000e620000000800 */
[----:B----4-:R-:W-:Y:S01]  /*2c20*/  FADD R155, R9, R24 ;  /* 0x00000018099b7221 */ /* 0x010fe20000000000 */
[----:B------:R-:W-:-:S03]  /*2c30*/  FMUL R24, R22, 1.4426950216293334961 ;  /* 0x3fb8aa3b16187820 */ /* 0x000fc60000400000 */
[----:B-----5:R-:W-:-:S03]  /*2c40*/  FADD R22, R10, R155 ;  /* 0x0000009b0a167221 */ /* 0x020fc60000000000 */
[----:B------:R-:W2:Y:S01]  /*2c50*/  MUFU.EX2 R12, R12 ;  /* 0x0000000c000c7308 */ /* 0x000ea20000000800 */
[----:B0-----:R-:W-:Y:S01]  /*2c60*/  FADD R176, R171, R22 ;  /* 0x00000016abb07221 */ /* 0x001fe20000000000 */
[----:B------:R-:W-:-:S06]  /*2c70*/  FMUL R22, R26, 1.4426950216293334961 ;  /* 0x3fb8aa3b1a167820 */ /* 0x000fcc0000400000 */
[----:B------:R-:W0:Y:S01]  /*2c80*/  MUFU.EX2 R13, R13 ;  /* 0x0000000d000d7308 */ /* 0x000e220000000800 */
[----:B-1----:R-:W-:-:S07]  /*2c90*/  FADD R155, R11, R176 ;  /* 0x000000b00b9b7221 */ /* 0x002fce0000000000 */
[----:B------:R-:W1:Y:S01]  /*2ca0*/  MUFU.EX2 R14, R14 ;  /* 0x0000000e000e7308 */ /* 0x000e620000000800 */
[----:B--2---:R-:W-:-:S07]  /*2cb0*/  FADD R26, R12, R155 ;  /* 0x0000009b0c1a7221 */ /* 0x004fce0000000000 */
[----:B------:R-:W2:Y:S08]  /*2cc0*/  MUFU.EX2 R15, R15 ;  /* 0x0000000f000f7308 */ /* 0x000eb00000000800 */
[----:B------:R3:W-:Y:S08]  /*2cd0*/  MUFU.EX2 R25, R23 ;  /* 0x0000001700197308 */ /* 0x0007f00000000800 */
[----:B------:R-:W4:Y:S01]  /*2ce0*/  MUFU.EX2 R18, R18 ;  /* 0x0000001200127308 */ /* 0x000f220000000800 */
[----:B---3--:R-:W-:Y:S01]  /*2cf0*/  FMUL R23, R27, 1.4426950216293334961 ;  /* 0x3fb8aa3b1b177820 */ /* 0x008fe20000400000 */
[----:B0-----:R-:W-:Y:S01]  /*2d00*/  FADD R27, R13, R26 ;  /* 0x0000001a0d1b7221 */ /* 0x001fe20000000000 */
[----:B------:R-:W-:-:S03]  /*2d10*/  FMUL R26, R28, 1.4426950216293334961 ;  /* 0x3fb8aa3b1c1a7820 */ /* 0x000fc60000400000 */
[----:B------:R-:W-:Y:S02]  /*2d20*/  FADD R27, R16, R27 ;  /* 0x0000001b101b7221 */ /* 0x000fe40000000000 */
[----:B------:R-:W0:Y:S02]  /*2d30*/  MUFU.EX2 R19, R19 ;  /* 0x0000001300137308 */ /* 0x000e240000000800 */
[----:B-1----:R-:W-:Y:S01]  /*2d40*/  FADD R28, R14, R27 ;  /* 0x0000001b0e1c7221 */ /* 0x002fe20000000000 */
[----:B------:R-:W-:Y:S01]  /*2d50*/  FMUL R27, R29, 1.4426950216293334961 ;  /* 0x3fb8aa3b1d1b7820 */ /* 0x000fe20000400000 */
[----:B------:R-:W-:Y:S02]  /*2d60*/  FMUL R29, R30, 1.4426950216293334961 ;  /* 0x3fb8aa3b1e1d7820 */ /* 0x000fe40000400000 */
[----:B--2---:R-:W-:Y:S02]  /*2d70*/  FADD R155, R15, R28 ;  /* 0x0000001c0f9b7221 */ /* 0x004fe40000000000 */
[----:B------:R-:W1:Y:S02]  /*2d80*/  MUFU.EX2 R17, R17 ;  /* 0x0000001100117308 */ /* 0x000e640000000800 */
[----:B----4-:R-:W-:-:S06]  /*2d90*/  FADD R28, R18, R155 ;  /* 0x0000009b121c7221 */ /* 0x010fcc0000000000 */
[----:B------:R-:W2:Y:S01]  /*2da0*/  MUFU.EX2 R172, R172 ;  /* 0x000000ac00ac7308 */ /* 0x000ea20000000800 */
[----:B0-----:R-:W-:-:S07]  /*2db0*/  FADD R28, R19, R28 ;  /* 0x0000001c131c7221 */ /* 0x001fce0000000000 */
[----:B------:R-:W0:Y:S01]  /*2dc0*/  MUFU.EX2 R20, R20 ;  /* 0x0000001400147308 */ /* 0x000e220000000800 */
[----:B-1----:R-:W-:-:S07]  /*2dd0*/  FADD R155, R17, R28 ;  /* 0x0000001c119b7221 */ /* 0x002fce0000000000 */
[----:B------:R-:W1:Y:S01]  /*2de0*/  MUFU.EX2 R21, R21 ;  /* 0x0000001500157308 */ /* 0x000e620000000800 */
[----:B--2---:R-:W-:-:S07]  /*2df0*/  FADD R155, R172, R155 ;  /* 0x0000009bac9b7221 */ /* 0x004fce0000000000 */
[----:B------:R-:W2:Y:S01]  /*2e00*/  MUFU.EX2 R24, R24 ;  /* 0x0000001800187308 */ /* 0x000ea20000000800 */
[----:B0-----:R-:W-:-:S07]  /*2e10*/  FADD R28, R20, R155 ;  /* 0x0000009b141c7221 */ /* 0x001fce0000000000 */
[----:B------:R-:W0:Y:S01]  /*2e20*/  MUFU.EX2 R22, R22 ;  /* 0x0000001600167308 */ /* 0x000e220000000800 */
[----:B-1----:R-:W-:Y:S01]  /*2e30*/  FADD R176, R21, R28 ;  /* 0x0000001c15b07221 */ /* 0x002fe20000000000 */
[----:B------:R-:W-:-:S03]  /*2e40*/  FMUL R28, R32, 1.4426950216293334961 ;  /* 0x3fb8aa3b201c7820 */ /* 0x000fc60000400000 */
[--C-:B------:R-:W-:Y:S01]  /*2e50*/  FADD R155, R25, R176.reuse ;  /* 0x000000b0199b7221 */ /* 0x100fe20000000000 */
[----:B------:R-:W-:Y:S01]  /*2e60*/  PRMT R185, RZ, 0x7610, R185 ;  /* 0x00007610ffb97816 */ /* 0x000fe200000000b9 */
[----:B------:R-:W-:Y:S01]  /*2e70*/  BAR.SYNC.DEFER_BLOCKING 0x0 ;  /* 0x0000000000007b1d */ /* 0x000fe20000010000 */
[----:B------:R-:W-:Y:S01]  /*2e80*/  PRMT R189, RZ, 0x7610, R189 ;  /* 0x00007610ffbd7816 */ /* 0x000fe200000000bd */
[----:B--2---:R-:W-:Y:S01]  /*2e90*/  FADD R155, R24, R155 ;  /* 0x0000009b189b7221 */ /* 0x004fe20000000000 */
[----:B------:R-:W-:Y:S02]  /*2ea0*/  PRMT R193, RZ, 0x7610, R193 ;  /* 0x00007610ffc17816 */ /* 0x000fe400000000c1 */
[----:B------:R-:W-:Y:S01]  /*2eb0*/  PRMT R197, RZ, 0x7610, R197 ;  /* 0x00007610ffc57816 */ /* 0x000fe200000000c5 */
[----:B------:R-:W1:Y:S01]  /*2ec0*/  MUFU.EX2 R23, R23 ;  /* 0x0000001700177308 */ /* 0x000e620000000800 */
[----:B------:R-:W-:Y:S02]  /*2ed0*/  PRMT R201, RZ, 0x7610, R201 ;  /* 0x00007610ffc97816 */ /* 0x000fe400000000c9 */
[----:B------:R-:W-:Y:S01]  /*2ee0*/  PRMT R205, RZ, 0x7610, R205 ;  /* 0x00007610ffcd7816 */ /* 0x000fe200000000cd */
[----:B0-----:R-:W-:Y:S01]  /*2ef0*/  FADD R32, R22, R155 ;  /* 0x0000009b16207221 */ /* 0x001fe20000000000 */
[----:B------:R-:W-:-:S03]  /*2f00*/  PRMT R176, RZ, 0x7610, R176 ;  /* 0x00007610ffb07816 */ /* 0x000fc600000000b0 */
[----:B------:R-:W0:Y:S08]  /*2f10*/  MUFU.EX2 R26, R26 ;  /* 0x0000001a001a7308 */ /* 0x000e300000000800 */
[----:B------:R-:W2:Y:S08]  /*2f20*/  MUFU.EX2 R27, R27 ;  /* 0x0000001b001b7308 */ /* 0x000eb00000000800 */
[----:B------:R-:W3:Y:S08]  /*2f30*/  MUFU.EX2 R29, R29 ;  /* 0x0000001d001d7308 */ /* 0x000ef00000000800 */
[----:B------:R1:W4:Y:S08]  /*2f40*/  MUFU.EX2 R30, R31 ;  /* 0x0000001f001e7308 */ /* 0x0003300000000800 */
[----:B------:R-:W5:Y:S01]  /*2f50*/  MUFU.EX2 R28, R28 ;  /* 0x0000001c001c7308 */ /* 0x000f620000000800 */
[----:B-1----:R-:W-:-:S04]  /*2f60*/  FADD R31, R23, R32 ;  /* 0x00000020171f7221 */ /* 0x002fc80000000000 */
[----:B0-----:R-:W-:-:S03]  /*2f70*/  FADD R32, R26, R31 ;  /* 0x0000001f1a207221 */ /* 0x001fc60000000000 */
[----:B------:R-:W0:Y:S01]  /*2f80*/  MUFU.EX2 R33, R33 ;  /* 0x0000002100217308 */ /* 0x000e220000000800 */
[----:B--2---:R-:W-:-:S04]  /*2f90*/  FADD R32, R27, R32 ;  /* 0x000000201b207221 */ /* 0x004fc80000000000 */
[----:B---3--:R-:W-:-:S03]  /*2fa0*/  FADD R31, R29, R32 ;  /* 0x000000201d1f7221 */ /* 0x008fc60000000000 */
[----:B------:R-:W1:Y:S01]  /*2fb0*/  MUFU.EX2 R34, R34 ;  /* 0x0000002200227308 */ /* 0x000e620000000800 */
[----:B----4-:R-:W-:-:S04]  /*2fc0*/  FADD R31, R30, R31 ;  /* 0x0000001f1e1f7221 */ /* 0x010fc80000000000 */
[----:B-----5:R-:W-:-:S03]  /*2fd0*/  FADD R32, R28, R31 ;  /* 0x0000001f1c207221 */ /* 0x020fc60000000000 */
[----:B------:R-:W2:Y:S01]  /*2fe0*/  MUFU.EX2 R35, R35 ;  /* 0x0000002300237308 */ /* 0x000ea20000000800 */
[----:B0-----:R-:W-:-:S04]  /*2ff0*/  FADD R31, R33, R32 ;  /* 0x00000020211f7221 */ /* 0x001fc80000000000 */
[----:B-1----:R-:W-:-:S04]  /*3000*/  FADD R32, R34, R31 ;  /* 0x0000001f22207221 */ /* 0x002fc80000000000 */
[----:B--2---:R-:W-:-:S05]  /*3010*/  FADD R32, R35, R32 ;  /* 0x0000002023207221 */ /* 0x004fca0000000000 */
[----:B------:R-:W0:Y:S02]  /*3020*/  SHFL.BFLY PT, R31, R32, 0x10, 0x1f ;  /* 0x0e001f00201f7f89 */ /* 0x000e2400000e0000 */
[----:B0-----:R-:W-:-:S05]  /*3030*/  FADD R31, R32, R31 ;  /* 0x0000001f201f7221 */ /* 0x001fca0000000000 */
[----:B------:R-:W-:Y:S01]  /*3040*/  @!P5 STS [R144+0x2000], R31 ;  /* 0x0020001f9000d388 */ /* 0x000fe20000000800 */
[----:B------:R-:W-:Y:S06]  /*3050*/  BAR.SYNC.DEFER_BLOCKING 0x0 ;  /* 0x0000000000007b1d */ /* 0x000fec0000010000 */
[----:B------:R-:W0:Y:S04]  /*3060*/  @!P6 LDS R154, [R156+0x2000] ;  /* 0x002000009c9ae984 */ /* 0x000e280000000800 */
[----:B0-----:R-:W0:Y:S02]  /*3070*/  SHFL.BFLY PT, R155, R154, 0x1, 0x1f ;  /* 0x0c201f009a9b7f89 */ /* 0x001e2400000e0000 */
[----:B0-----:R-:W-:-:S05]  /*3080*/  FADD R155, R154, R155 ;  /* 0x0000009b9a9b7221 */ /* 0x001fca0000000000 */
[----:B------:R0:W-:Y:S01]  /*3090*/  @P0 STS [R156+0x2000], R155 ;  /* 0x0020009b9c000388 */ /* 0x0001e20000000800 */
[----:B------:R-:W-:Y:S01]  /*30a0*/  BAR.SYNC.DEFER_BLOCKING 0x0 ;  /* 0x0000000000007b1d */ /* 0x000fe20000010000 */
[----:B------:R-:W-:Y:S02]  /*30b0*/  PRMT R31, RZ, 0x7610, R31 ;  /* 0x00007610ff1f7816 */ /* 0x000fe4000000001f */
[----:B------:R-:W-:Y:S02]  /*30c0*/  PRMT R178, RZ, 0x7610, R178 ;  /* 0x00007610ffb27816 */ /* 0x000fe400000000b2 */
[----:B------:R-:W-:Y:S02]  /*30d0*/  PRMT R182, RZ, 0x7610, R182 ;  /* 0x00007610ffb67816 */ /* 0x000fe400000000b6 */
[----:B------:R-:W-:Y:S02]  /*30e0*/  PRMT R186, RZ, 0x7610, R186 ;  /* 0x00007610ffba7816 */ /* 0x000fe400000000ba */
[----:B------:R-:W-:-:S02]  /*30f0*/  PRMT R190, RZ, 0x7610, R190 ;  /* 0x00007610ffbe7816 */ /* 0x000fc400000000be */
[----:B------:R-:W-:Y:S02]  /*3100*/  PRMT R194, RZ, 0x7610, R194 ;  /* 0x00007610ffc27816 */ /* 0x000fe400000000c2 */
[----:B------:R-:W-:Y:S02]  /*3110*/  PRMT R198, RZ, 0x7610, R198 ;  /* 0x00007610ffc67816 */ /* 0x000fe400000000c6 */
[----:B------:R-:W-:Y:S02]  /*3120*/  PRMT R202, RZ, 0x7610, R202 ;  /* 0x00007610ffca7816 */ /* 0x000fe400000000ca */
[----:B------:R-:W-:Y:S02]  /*3130*/  PRMT R181, RZ, 0x7610, R181 ;  /* 0x00007610ffb57816 */ /* 0x000fe400000000b5 */
[----:B------:R-:W-:Y:S02]  /*3140*/  PRMT R183, RZ, 0x7610, R183 ;  /* 0x00007610ffb77816 */ /* 0x000fe400000000b7 */
[----:B------:R-:W-:-:S02]  /*3150*/  PRMT R187, RZ, 0x7610, R187 ;  /* 0x00007610ffbb7816 */ /* 0x000fc400000000bb */
[----:B------:R-:W-:Y:S01]  /*3160*/  PRMT R191, RZ, 0x7610, R191 ;  /* 0x00007610ffbf7816 */ /* 0x000fe200000000bf */
[----:B------:R-:W2:Y:S01]  /*3170*/  @P3 LDG.E.U8 R179, desc[UR28][R80.64] ;  /* 0x0000001c50b33981 */ /* 0x000ea2000c1e1100 */
[----:B------:R-:W-:Y:S02]  /*3180*/  PRMT R195, RZ, 0x7610, R195 ;  /* 0x00007610ffc37816 */ /* 0x000fe400000000c3 */
[----:B------:R-:W-:Y:S01]  /*3190*/  PRMT R199, RZ, 0x7610, R199 ;  /* 0x00007610ffc77816 */ /* 0x000fe200000000c7 */
[----:B------:R-:W3:Y:S01]  /*31a0*/  @P3 LDG.E.U8 R31, desc[UR28][R88.64] ;  /* 0x0000001c581f3981 */ /* 0x000ee2000c1e1100 */
[----:B------:R-:W-:Y:S02]  /*31b0*/  PRMT R203, RZ, 0x7610, R203 ;  /* 0x00007610ffcb7816 */ /* 0x000fe400000000cb */
[----:B------:R-:W-:Y:S01]  /*31c0*/  PRMT R207, RZ, 0x7610, R207 ;  /* 0x00007610ffcf7816 */ /* 0x000fe200000000cf */
[----:B------:R-:W4:Y:S01]  /*31d0*/  @P3 LDG.E.U8 R185, desc[UR28][R96.64] ;  /* 0x0000001c60b93981 */ /* 0x000f22000c1e1100 */
[----:B------:R-:W-:-:S02]  /*31e0*/  PRMT R32, RZ, 0x7610, R32 ;  /* 0x00007610ff207816 */ /* 0x000fc40000000020 */
[----:B------:R-:W-:Y:S01]  /*31f0*/  PRMT R180, RZ, 0x7610, R180 ;  /* 0x00007610ffb47816 */ /* 0x000fe200000000b4 */
[----:B------:R-:W5:Y:S01]  /*3200*/  @P3 LDG.E.U8 R189, desc[UR28][R104.64] ;  /* 0x0000001c68bd3981 */ /* 0x000f62000c1e1100 */
[----:B------:R-:W-:Y:S02]  /*3210*/  PRMT R184, RZ, 0x7610, R184 ;  /* 0x00007610ffb87816 */ /* 0x000fe400000000b8 */
[----:B------:R-:W-:Y:S01]  /*3220*/  PRMT R188, RZ, 0x7610, R188 ;  /* 0x00007610ffbc7816 */ /* 0x000fe200000000bc */
[----:B------:R-:W5:Y:S01]  /*3230*/  @P3 LDG.E.U8 R193, desc[UR28][R112.64] ;  /* 0x0000001c70c13981 */ /* 0x000f62000c1e1100 */
[----:B------:R-:W-:Y:S02]  /*3240*/  PRMT R192, RZ, 0x7610, R192 ;  /* 0x00007610ffc07816 */ /* 0x000fe400000000c0 */
[----:B------:R-:W-:Y:S01]  /*3250*/  PRMT R196, RZ, 0x7610, R196 ;  /* 0x00007610ffc47816 */ /* 0x000fe200000000c4 */
[----:B------:R-:W5:Y:S01]  /*3260*/  @P3 LDG.E.U8 R197, desc[UR28][R120.64] ;  /* 0x0000001c78c53981 */ /* 0x000f62000c1e1100 */
[----:B------:R-:W-:-:S02]  /*3270*/  PRMT R200, RZ, 0x7610, R200 ;  /* 0x00007610ffc87816 */ /* 0x000fc400000000c8 */
[----:B------:R-:W-:Y:S01]  /*3280*/  PRMT R204, RZ, 0x7610, R204 ;  /* 0x00007610ffcc7816 */ /* 0x000fe200000000cc */
[----:B------:R-:W5:Y:S04]  /*3290*/  @P3 LDG.E.U8 R201, desc[UR28][R128.64] ;  /* 0x0000001c80c93981 */ /* 0x000f68000c1e1100 */
        /* <DEDUP_REMOVED lines=24> */
[----:B------:R-:W5:Y:S01]  /*3420*/  @P3 LDG.E.U8 R204, desc[UR28][R142.64] ;  /* 0x0000001c8ecc3981 */ /* 0x000f62000c1e1100 */
[----:B------:R-:W-:Y:S01]  /*3430*/  IMAD.SHL.U32 R154, R3, 0x10, RZ ;  /* 0x00000010039a7824 */ /* 0x000fe200078e00ff */
[----:B------:R-:W-:-:S02]  /*3440*/  F2FP.SATFINITE.E4M3.F32.PACK_AB_MERGE_C R30, R30, R29, RZ ;  /* 0x0000001d1e1e723e */ /* 0x000fc400048070ff */
[----:B------:R1:W1:Y:S01]  /*3450*/  LDS R29, [R145+0x2000] ;  /* 0x00200000911d7984 */ /* 0x0002620000000800 */
[C---:B0-----:R-:W-:Y:S01]  /*3460*/  LOP3.LUT R155, R3.reuse, 0x80, RZ, 0xc0, !PT ;  /* 0x00000080039b7812 */ /* 0x041fe200078ec0ff */
[----:B------:R-:W-:Y:S01]  /*3470*/  BAR.SYNC.DEFER_BLOCKING 0x0 ;  /* 0x0000000000007b1d */ /* 0x000fe20000010000 */
[----:B------:R-:W-:Y:S02]  /*3480*/  LOP3.LUT R209, R154, 0x70, RZ, 0xc0, !PT ;  /* 0x000000709ad17812 */ /* 0x000fe400078ec0ff */
[----:B------:R-:W-:Y:S02]  /*3490*/  LOP3.LUT R156, R3, 0x10, RZ, 0xc0, !PT ;  /* 0x00000010039c7812 */ /* 0x000fe400078ec0ff */
[----:B------:R-:W-:Y:S02]  /*34a0*/  SHF.R.U32.HI R211, RZ, 0x1, R155 ;  /* 0x00000001ffd37819 */ /* 0x000fe4000001169b */
[----:B------:R-:W-:Y:S01]  /*34b0*/  F2FP.SATFINITE.E4M3.F32.PACK_AB_MERGE_C R6, R7, R6, RZ ;  /* 0x000000060706723e */ /* 0x000fe200048070ff */
[----:B------:R-:W-:Y:S01]  /*34c0*/  IMAD R209, R170, 0x40, R209 ;  /* 0x00000040aad17824 */ /* 0x000fe200078e02d1 */
[----:B------:R-:W-:Y:S01]  /*34d0*/  F2FP.SATFINITE.E4M3.F32.PACK_AB_MERGE_C R7, R21, R20, RZ ;  /* 0x000000141507723e */ /* 0x000fe200048070ff */
[----:B------:R-:W-:Y:S01]  /*34e0*/  IMAD R170, R156, 0x2, R211 ;  /* 0x000000029caa7824 */ /* 0x000fe200078e02d3 */
[----:B------:R-:W-:-:S02]  /*34f0*/  F2FP.SATFINITE.E4M3.F32.PACK_AB_MERGE_C R34, R35, R34, RZ ;  /* 0x000000222322723e */ /* 0x000fc400048070ff */
[----:B------:R-:W-:Y:S01]  /*3500*/  F2FP.SATFINITE.E4M3.F32.PACK_AB_MERGE_C R20, R5, R4, R6 ;  /* 0x000000040514723e */ /* 0x000fe20004807006 */
[----:B------:R-:W-:Y:S01]  /*3510*/  FADD R4, -R173, -INF ;  /* 0xff800000ad047421 */ /* 0x000fe20000000100 */
[----:B------:R-:W-:Y:S02]  /*3520*/  F2FP.SATFINITE.E4M3.F32.PACK_AB_MERGE_C R26, R27, R26, R30 ;  /* 0x0000001a1b1a723e */ /* 0x000fe4000480701e */
[----:B------:R-:W-:Y:S02]  /*3530*/  LOP3.LUT R170, R209, R170, RZ, 0x3c, !PT ;  /* 0x000000aad1aa7212 */ /* 0x000fe400078e3cff */
[----:B------:R-:W-:Y:S01]  /*3540*/  F2FP.SATFINITE.E4M3.F32.PACK_AB_MERGE_C R27, R33, R28, R34 ;  /* 0x0000001c211b723e */ /* 0x000fe20004807022 */
[----:B------:R-:W-:Y:S01]  /*3550*/  FMUL R28, R4, 1.4426950216293334961 ;  /* 0x3fb8aa3b041c7820 */ /* 0x000fe20000400000 */
[----:B------:R-:W-:Y:S01]  /*3560*/  F2FP.SATFINITE.E4M3.F32.PACK_AB_MERGE_C R13, R16, R13, RZ ;  /* 0x0000000d100d723e */ /* 0x000fe200048070ff */
[----:B------:R-:W-:Y:S01]  /*3570*/  IMAD R157, R157, 0x80, R170 ;  /* 0x000000809d9d7824 */ /* 0x000fe200078e02aa */
[----:B------:R-:W-:-:S02]  /*3580*/  F2FP.SATFINITE.E4M3.F32.PACK_AB_MERGE_C R16, R23, R22, RZ ;  /* 0x000000161710723e */ /* 0x000fc400048070ff */
[----:B------:R-:W-:Y:S02]  /*3590*/  F2FP.SATFINITE.E4M3.F32.PACK_AB_MERGE_C R10, R171, R10, RZ ;  /* 0x0000000aab0a723e */ /* 0x000fe400048070ff */
[----:B------:R-:W-:Y:S01]  /*35a0*/  F2FP.SATFINITE.E4M3.F32.PACK_AB_MERGE_C R18, R19, R18, RZ ;  /* 0x000000121312723e */ /* 0x000fe200048070ff */
[----:B------:R-:W0:Y:S01]  /*35b0*/  MUFU.EX2 R28, R28 ;  /* 0x0000001c001c7308 */ /* 0x000e220000000800 */
[C---:B------:R-:W-:Y:S02]  /*35c0*/  LOP3.LUT R170, R36.reuse, 0x40, RZ, 0x3c, !PT ;  /* 0x0000004024aa7812 */ /* 0x040fe400078e3cff */
[----:B------:R-:W-:Y:S02]  /*35d0*/  LOP3.LUT R171, R36, 0x60, RZ, 0x3c, !PT ;  /* 0x0000006024ab7812 */ /* 0x000fe400078e3cff */
[----:B------:R-:W-:Y:S02]  /*35e0*/  F2FP.SATFINITE.E4M3.F32.PACK_AB_MERGE_C R25, R24, R25, R16 ;  /* 0x000000191819723e */ /* 0x000fe40004807010 */
[----:B------:R-:W-:-:S02]  /*35f0*/  F2FP.SATFINITE.E4M3.F32.PACK_AB_MERGE_C R21, R9, R8, R10 ;  /* 0x000000080915723e */ /* 0x000fc4000480700a */
[----:B------:R-:W-:Y:S02]  /*3600*/  F2FP.SATFINITE.E4M3.F32.PACK_AB_MERGE_C R22, R12, R11, R13 ;  /* 0x0000000b0c16723e */ /* 0x000fe4000480700d */
[----:B------:R-:W-:Y:S02]  /*3610*/  F2FP.SATFINITE.E4M3.F32.PACK_AB_MERGE_C R23, R15, R14, R18 ;  /* 0x0000000e0f17723e */ /* 0x000fe40004807012 */
[----:B------:R-:W-:Y:S02]  /*3620*/  F2FP.SATFINITE.E4M3.F32.PACK_AB_MERGE_C R24, R172, R17, R7 ;  /* 0x00000011ac18723e */ /* 0x000fe40004807007 */
[----:B------:R-:W-:Y:S01]  /*3630*/  LOP3.LUT R172, R157, 0x10, RZ, 0x3c, !PT ;  /* 0x000000109dac7812 */ /* 0x000fe200078e3cff */
[----:B------:R-:W0:Y:S01]  /*3640*/  LDTM.16dp32bit_t0_t15.x16 R4, tmem[UR15] ;  /* 0x0000000f000479ee */ /* 0x000e220008a00000 */
[----:B------:R-:W0:Y:S01]  /*3650*/  LDTM.16dp32bit_t16_t31.x16 R4, tmem[UR15+0x10] ;  /* 0x0000100f000479ee */ /* 0x000e220008a20000 */
[----:B------:R-:W-:Y:S01]  /*3660*/  UIADD3 UR9, UPT, UPT, UR11, -0x80, URZ ;  /* 0xffffff800b097890 */ /* 0x000fe2000fffe0ff */
[----:B--2---:R2:W-:Y:S04]  /*3670*/  STS.U8 [R36+UR14+0x2000], R179 ;  /* 0x002000b324007988 */ /* 0x0045e8000800000e */
[----:B---3--:R2:W-:Y:S04]  /*3680*/  STS.U8 [R36+UR14+0x2400], R31 ;  /* 0x0024001f24007988 */ /* 0x0085e8000800000e */
[----:B----4-:R2:W-:Y:S04]  /*3690*/  STS.U8 [R36+UR14+0x2800], R185 ;  /* 0x002800b924007988 */ /* 0x0105e8000800000e */
[----:B-----5:R2:W-:Y:S04]  /*36a0*/  STS.U8 [R36+UR14+0x2c00], R189 ;  /* 0x002c00bd24007988 */ /* 0x0205e8000800000e */
        /* <DEDUP_REMOVED lines=28> */
[----:B------:R2:W-:Y:S04]  /*3870*/  STS.128 [R157+UR14], R20 ;  /* 0x000000149d007988 */ /* 0x0005e80008000c0e */
[----:B------:R2:W-:Y:S01]  /*3880*/  STS.128 [R172+UR14], R24 ;  /* 0x00000018ac007988 */ /* 0x0005e20008000c0e */
[----:B------:R-:W-:Y:S01]  /*3890*/  NOP ;  /* 0x0000000000007918 */ /* 0x000fe20000000000 */
[----:B01----:R-:W-:Y:S05]  /*38a0*/  @!P3 BRA `(.L_x_9) ;  /* 0x000000000048b947 */ /* 0x003fea0003800000 */
[C---:B------:R-:W-:Y:S01]  /*38b0*/  FMUL R4, R28.reuse, R4 ;  /* 0x000000041c047220 */ /* 0x040fe20000400000 */
        /* <DEDUP_REMOVED lines=14> */
[----:B------:R-:W-:-:S04]  /*39a0*/  FMUL R19, R28, R19 ;  /* 0x000000131c137220 */ /* 0x000fc80000400000 */
[----:B------:R0:W-:Y:S01]  /*39b0*/  STTM.16dp32bit_t0_t15.x16 tmem[UR15], R4 ;  /* 0x00000004000079ed */ /* 0x0001e20008a0000f */
[----:B------:R0:W-:Y:S02]  /*39c0*/  STTM.16dp32bit_t16_t31.x16 tmem[UR15+0x10], R4 ;  /* 0x00001004000079ed */ /* 0x0001e40008a2000f */
.L_x_9:
[----:B------:R-:W1:Y:S02]  /*39d0*/  FENCE.VIEW.ASYNC.T ;  /* 0x00000000000073c6 */ /* 0x000e640000000200 */
[----:B-1----:R-:W-:Y:S01]  /*39e0*/  BAR.SYNC.DEFER_BLOCKING 0x0 ;  /* 0x0000000000007b1d */ /* 0x002fe20000010000 */
[----:B------:R-:W-:Y:S01]  /*39f0*/  UISETP.GE.AND UP1, UPT, UR9, 0x1, UPT ;  /* 0x000000010900788c */ /* 0x000fe2000bf26270 */
[----:B------:R-:W-:-:S04]  /*3a00*/  FADD R29, R28, R29 ;  /* 0x0000001d1c1d7221 */ /* 0x000fc80000000000 */
[----:B------:R1:W-:Y:S06]  /*3a10*/  MEMBAR.ALL.CTA ;  /* 0x0000000000007992 */ /* 0x0003ec0000008000 */
[----:B-1----:R-:W1:Y:S02]  /*3a20*/  FENCE.VIEW.ASYNC.S ;  /* 0x00000000000073c6 */ /* 0x002e640000000000 */
[----:B-1----:R-:W-:Y:S06]  /*3a30*/  BAR.SYNC.DEFER_BLOCKING 0x0 ;  /* 0x0000000000007b1d */ /* 0x002fec0000010000 */
[----:B------:R-:W-:Y:S05]  /*3a40*/  @!P4 BRA `(.L_x_10) ;  /* 0x000000000084c947 */ /* 0x000fea0003800000 */
[----:B------:R-:W-:Y:S02]  /*3a50*/  UIADD3 UR4, UPT, UPT, UR14, 0x2000, URZ ;  /* 0x000020000e047890 */ /* 0x000fe4000fffe0ff */
[----:B------:R-:W-:Y:S02]  /*3a60*/  USHF.R.U32.HI UR6, URZ, 0x4, UR14 ;  /* 0x00000004ff067899 */ /* 0x000fe4000801160e */
[----:B------:R-:W-:Y:S02]  /*3a70*/  USHF.R.U32.HI UR4, URZ, 0x4, UR4 ;  /* 0x00000004ff047899 */ /* 0x000fe40008011604 */
[----:B------:R-:W-:Y:S02]  /*3a80*/  USGXT.U32 UR6, UR6, 0xe ;  /* 0x0000000e0606789a */ /* 0x000fe40008000000 */
[----:B------:R-:W-:Y:S02]  /*3a90*/  USGXT.U32 UR20, UR4, 0xe ;  /* 0x0000000e0414789a */ /* 0x000fe40008000000 */
[----:B------:R-:W-:-:S02]  /*3aa0*/  UIADD3 UR36, UP2, UPT, UR6, 0x2, URZ ;  /* 0x0000000206247890 */ /* 0x000fc4000ff5e0ff */
[----:B------:R-:W-:Y:S01]  /*3ab0*/  UIADD3 UR38, UP3, UPT, UR20, 0x2, URZ ;  /* 0x0000000214267890 */ /* 0x000fe2000ff7e0ff */
[----:B------:R-:W-:Y:S01]  /*3ac0*/  UMOV UR4, URZ ;  /* 0x000000ff00047c82 */ /* 0x000fe20008000000 */
[----:B------:R-:W-:Y:S01]  /*3ad0*/  UMOV UR40, 0x0 ;  /* 0x0000000000287882 */ /* 0x000fe20000000000 */
[----:B------:R-:W-:Y:S02]  /*3ae0*/  UIADD3.X UR37, UPT, UPT, UR4, 0x40004040, URZ, UP2, !UPT ;  /* 0x4000404004257890 */ /* 0x000fe400097fe4ff */
[----:B------:R-:W-:Y:S02]  /*3af0*/  UIADD3.X UR39, UPT, UPT, UR4, 0x40004040, URZ, UP3, !UPT ;  /* 0x4000404004277890 */ /* 0x000fe40009ffe4ff */
[----:B------:R-:W-:Y:S02]  /*3b00*/  UIADD3.64 UR26, UPT, UPT, UR36, 0x2, URZ ;  /* 0x00000002241a7897 */ /* 0x000fe4000fffe0ff */
[----:B------:R-:W-:Y:S02]  /*3b10*/  UIADD3.64 UR30, UPT, UPT, UR38, 0x2, URZ ;  /* 0x00000002261e7897 */ /* 0x000fe4000fffe0ff */
[----:B------:R-:W-:-:S02]  /*3b20*/  UIADD3.64 UR32, UPT, UPT, UR36, 0x4, URZ ;  /* 0x0000000424207897 */ /* 0x000fc4000fffe0ff */
[----:B------:R-:W-:Y:S01]  /*3b30*/  UIADD3.64 UR34, UPT, UPT, UR38, 0x4, URZ ;  /* 0x0000000426227897 */ /* 0x000fe2000fffe0ff */
[----:B------:R-:W-:Y:S01]  /*3b40*/  UMOV UR41, 0x4100010 ;  /* 0x0410001000297882 */ /* 0x000fe20000000000 */
[----:B------:R-:W-:Y:S01]  /*3b50*/  UMOV UR7, 0x40004040 ;  /* 0x4000404000077882 */ /* 0x000fe20000000000 */
[----:B------:R-:W-:Y:S01]  /*3b60*/  UMOV UR21, 0x40004040 ;  /* 0x4000404000157882 */ /* 0x000fe20000000000 */
[----:B------:R-:W-:Y:S01]  /*3b70*/  UMOV UR42, 0x0 ;  /* 0x00000000002a7882 */ /* 0x000fe20000000000 */
[----:B------:R-:W-:Y:S01]  /*3b80*/  UMOV UR43, 0x4100010 ;  /* 0x04100010002b7882 */ /* 0x000fe20000000000 */
[----:B------:R-:W-:Y:S01]  /*3b90*/  UMOV UR44, 0x0 ;  /* 0x00000000002c7882 */ /* 0x000fe20000000000 */
[----:B------:R-:W-:Y:S01]  /*3ba0*/  UMOV UR45, 0x4100010 ;  /* 0x04100010002d7882 */ /* 0x000fe20000000000 */
[----:B------:R-:W-:Y:S01]  /*3bb0*/  UMOV UR4, UR18 ;  /* 0x0000001200047c82 */ /* 0x000fe20008000000 */
[----:B------:R-:W-:Y:S01]  /*3bc0*/  UMOV UR5, URZ ;  /* 0x000000ff00057c82 */ /* 0x000fe20008000000 */
[----:B------:R1:W-:Y:S01]  /*3bd0*/  UTCQMMA gdesc[UR6], gdesc[UR20], tmem[UR12], tmem[UR40], idesc[UR41], UPT ;  /* 0x00ff2814060075ea */ /* 0x0003e2000b80030c */
[----:B------:R-:W-:Y:S01]  /*3be0*/  UMOV UR46, 0x0 ;  /* 0x00000000002e7882 */ /* 0x000fe20000000000 */
[----:B------:R-:W-:Y:S01]  /*3bf0*/  UMOV UR47, 0x4100010 ;  /* 0x04100010002f7882 */ /* 0x000fe20000000000 */
[----:B------:R1:W-:Y:S01]  /*3c00*/  UTCQMMA gdesc[UR36], gdesc[UR38], tmem[UR12], tmem[UR42], idesc[UR43], UPT ;  /* 0x00ff2a26240075ea */ /* 0x0003e2000b80030c */
[----:B------:R-:W-:Y:S01]  /*3c10*/  UMOV UR4, UR4 ;  /* 0x0000000400047c82 */ /* 0x000fe20008000000 */
[----:B------:R1:W-:Y:S01]  /*3c20*/  UTCQMMA gdesc[UR26], gdesc[UR30], tmem[UR12], tmem[UR44], idesc[UR45], UPT ;  /* 0x00ff2c1e1a0075ea */ /* 0x0003e2000b80030c */
[----:B------:R1:W-:Y:S01]  /*3c30*/  UTCQMMA gdesc[UR32], gdesc[UR34], tmem[UR12], tmem[UR46], idesc[UR47], UPT ;  /* 0x00ff2e22200075ea */ /* 0x0003e2000b80030c */
[----:B------:R1:W-:Y:S01]  /*3c40*/  UTCBAR [UR4], URZ ;  /* 0x000000ff040073e9 */ /* 0x0003e200080000ff */
[----:B------:R-:W-:Y:S01]  /*3c50*/  NOP ;  /* 0x0000000000007918 */ /* 0x000fe20000000000 */
.L_x_10:
[----:B------:R-:W-:Y:S01]  /*3c60*/  FSEL R173, R173, -INF , P3 ;  /* 0xff800000adad7808 */ /* 0x000fe20001800000 */
[----:B-1----:R-:W-:Y:S01]  /*3c70*/  UMOV UR6, URZ ;  /* 0x000000ff00067c82 */ /* 0x002fe20008000000 */
[----:B--2---:R-:W-:Y:S01]  /*3c80*/  FSEL R176, R29, 1, P3 ;  /* 0x3f8000001db07808 */ /* 0x004fe20001800000 */
[----:B------:R-:W-:Y:S06]  /*3c90*/  BRA.U !UP1, `(.L_x_11) ;  /* 0x0000002509a47547 */ /* 0x000fec000b800000 */
[----:B------:R-:W-:Y:S01]  /*3ca0*/  UIADD3 UR5, UPT, UPT, UR14, 0x6000, URZ ;  /* 0x000060000e057890 */ /* 0x000fe2000fffe0ff */
[----:B------:R-:W-:Y:S01]  /*3cb0*/  IMAD.SHL.U32 R177, R177, 0x80, RZ ;  /* 0x00000080b1b17824 */ /* 0x000fe200078e00ff */
[----:B------:R-:W-:Y:S01]  /*3cc0*/  USHF.R.U32.HI UR22, URZ, 0x4, UR14 ;  /* 0x00000004ff167899 */ /* 0x000fe2000801160e */
[----:B------:R-:W-:Y:S01]  /*3cd0*/  IMAD.MOV.U32 R192, RZ, RZ, R173 ;  /* 0x000000ffffc07224 */ /* 0x000fe200078e00ad */
[----:B------:R-:W-:Y:S01]  /*3ce0*/  USHF.R.U32.HI UR5, URZ, 0x4, UR5 ;  /* 0x00000004ff057899 */ /* 0x000fe20008011605 */
[----:B------:R-:W-:Y:S01]  /*3cf0*/  IMAD.MOV.U32 R194, RZ, RZ, RZ ;  /* 0x000000ffffc27224 */ /* 0x000fe200078e00ff */
[----:B------:R-:W-:Y:S01]  /*3d00*/  UIADD3 UR4, UPT, UPT, UR14, 0x8000, URZ ;  /* 0x000080000e047890 */ /* 0x000fe2000fffe0ff */
[----:B------:R-:W-:Y:S01]  /*3d10*/  IMAD.MOV.U32 R179, RZ, RZ, R177 ;  /* 0x000000ffffb37224 */ /* 0x000fe200078e00b1 */
[----:B------:R-:W-:Y:S02]  /*3d20*/  UISETP.NE.U32.AND UP1, UPT, UR24, URZ, UPT ;  /* 0x000000ff1800728c */ /* 0x000fe4000bf25070 */
[----:B------:R-:W-:-:S02]  /*3d30*/  USGXT.U32 UR22, UR22, 0xe ;  /* 0x0000000e1616789a */ /* 0x000fc40008000000 */
[----:B------:R-:W-:Y:S02]  /*3d40*/  USGXT.U32 UR26, UR5, 0xe ;  /* 0x0000000e051a789a */ /* 0x000fe40008000000 */
[----:B------:R-:W-:Y:S02]  /*3d50*/  USHF.R.U32.HI UR24, URZ, 0x4, UR4 ;  /* 0x00000004ff187899 */ /* 0x000fe40008011604 */
[----:B------:R-:W-:Y:S02]  /*3d60*/  UIADD3 UR38, UP4, UPT, UR22, 0x2, URZ ;  /* 0x0000000216267890 */ /* 0x000fe4000ff9e0ff */
[----:B------:R-:W-:Y:S02]  /*3d70*/  UIADD3 UR40, UP3, UPT, UR26, 0x2, URZ ;  /* 0x000000021a287890 */ /* 0x000fe4000ff7e0ff */
[----:B------:R-:W-:Y:S02]  /*3d80*/  USHF.R.U32.HI UR10, URZ, 0x4, UR10 ;  /* 0x00000004ff0a7899 */ /* 0x000fe4000801160a */
[----:B------:R-:W-:-:S02]  /*3d90*/  USGXT.U32 UR24, UR24, 0xe ;  /* 0x0000000e1818789a */ /* 0x000fc40008000000 */
[----:B------:R-:W-:Y:S01]  /*3da0*/  USHF.L.U32 UR19, UR23, 0x7, URZ ;  /* 0x0000000717137899 */ /* 0x000fe200080006ff */
[----:B------:R-:W-:Y:S01]  /*3db0*/  UMOV UR7, URZ ;  /* 0x000000ff00077c82 */ /* 0x000fe20008000000 */
[----:B------:R-:W-:Y:S01]  /*3dc0*/  UMOV UR6, URZ ;  /* 0x000000ff00067c82 */ /* 0x000fe20008000000 */
[----:B------:R-:W-:Y:S02]  /*3dd0*/  UIADD3.X UR39, UPT, UPT, UR7, 0x40004040, URZ, UP4, !UPT ;  /* 0x4000404007277890 */ /* 0x000fe4000a7fe4ff */
[----:B------:R-:W-:Y:S02]  /*3de0*/  UIADD3.X UR41, UPT, UPT, UR6, 0x40004040, URZ, UP3, !UPT ;  /* 0x4000404006297890 */ /* 0x000fe40009ffe4ff */
[----:B------:R-:W-:Y:S02]  /*3df0*/  USGXT.U32 UR4, UR10, 0xe ;  /* 0x0000000e0a04789a */ /* 0x000fe40008000000 */
[----:B------:R-:W-:Y:S02]  /*3e00*/  UIADD3 UR36, UP2, UPT, UR24, 0x80, URZ ;  /* 0x0000008018247890 */ /* 0x000fe4000ff5e0ff */
[----:B------:R-:W-:-:S02]  /*3e10*/  UIADD3 UR42, UP4, UPT, UR38, 0x2, URZ ;  /* 0x00000002262a7890 */ /* 0x000fc4000ff9e0ff */
[----:B------:R-:W-:Y:S01]  /*3e20*/  UIADD3 UR44, UP3, UPT, UR38, 0x4, URZ ;  /* 0x00000004262c7890 */ /* 0x000fe2000ff7e0ff */
[----:B------:R-:W-:Y:S01]  /*3e30*/  UMOV UR8, URZ ;  /* 0x000000ff00087c82 */ /* 0x000fe20008000000 */
[----:B------:R-:W-:Y:S01]  /*3e40*/  UMOV UR20, 0xfffffffe ;  /* 0xfffffffe00147882 */ /* 0x000fe20000000000 */
[----:B------:R-:W-:Y:S01]  /*3e50*/  UMOV UR21, 0x7fffbfdf ;  /* 0x7fffbfdf00157882 */ /* 0x000fe20000000000 */
[----:B------:R-:W-:Y:S01]  /*3e60*/  UMOV UR5, URZ ;  /* 0x000000ff00057c82 */ /* 0x000fe20008000000 */
[----:B------:R-:W1:Y:S01]  /*3e70*/  LDCU UR50, c[0x0][0x3a8] ;  /* 0x00007500ff3277ac */ /* 0x000e620008000800 */
[----:B------:R-:W-:Y:S02]  /*3e80*/  UIADD3.64 UR20, UPT, UPT, UR4, -UR20, URZ ;  /* 0x8000001404147297 */ /* 0x000fe4000fffe0ff */
[----:B------:R-:W-:Y:S02]  /*3e90*/  UIADD3.X UR37, UPT, UPT, UR8, -0x7fffbfe0, URZ, UP2, !UPT ;  /* 0x8000402008257890 */ /* 0x000fe400097fe4ff */
[----:B------:R-:W-:-:S02]  /*3ea0*/  UIADD3.X UR43, UPT, UPT, UR39, URZ, URZ, UP4, !UPT ;  /* 0x000000ff272b7290 */ /* 0x000fc4000a7fe4ff */
[----:B------:R-:W-:Y:S02]  /*3eb0*/  UIADD3.X UR45, UPT, UPT, UR39, URZ, URZ, UP3, !UPT ;  /* 0x000000ff272d7290 */ /* 0x000fe40009ffe4ff */
[----:B------:R-:W-:Y:S02]  /*3ec0*/  UIADD3.64 UR46, UPT, UPT, UR40, 0x2, URZ ;  /* 0x00000002282e7897 */ /* 0x000fe4000fffe0ff */
[----:B------:R-:W-:Y:S01]  /*3ed0*/  UIADD3.64 UR48, UPT, UPT, UR40, 0x4, URZ ;  /* 0x0000000428307897 */ /* 0x000fe2000fffe0ff */
[----:B------:R-:W-:Y:S01]  /*3ee0*/  UMOV UR34, 0x1 ;  /* 0x0000000100227882 */ /* 0x000fe20000000000 */
[----:B------:R-:W-:-:S10]  /*3ef0*/  UMOV UR35, UR19 ;  /* 0x0000001300237c82 */ /* 0x000fd40008000000 */
.L_x_16:
[----:B------:R-:W-:Y:S02]  /*3f00*/  SHF.R.S32.HI R193, RZ, 0x1f, R179 ;  /* 0x0000001fffc17819 */ /* 0x000fe400000114b3 */
[C---:B0-----:R-:W-:Y:S02]  /*3f10*/  IADD3 R4, P4, PT, R179.reuse, R174, RZ ;  /* 0x000000aeb3047210 */ /* 0x041fe40007f9e0ff */
[----:B------:R-:W-:-:S03]  /*3f20*/  IADD3 R6, P3, PT, R179, R166, RZ ;  /* 0x000000a6b3067210 */ /* 0x000fc60007f7e0ff */
[----:B------:R-:W-:Y:S01]  /*3f30*/  IMAD.X R5, R193, 0x1, R175, P4 ;  /* 0x00000001c1057824 */ /* 0x000fe200020e06af */
[----:B------:R-:W-:Y:S01]  /*3f40*/  IADD3 R8, P4, PT, R179, R162, RZ ;  /* 0x000000a2b3087210 */ /* 0x000fe20007f9e0ff */
[----:B------:R-:W-:Y:S01]  /*3f50*/  IMAD.X R7, R193, 0x1, R167, P3 ;  /* 0x00000001c1077824 */ /* 0x000fe200018e06a7 */
[----:B------:R-:W-:Y:S02]  /*3f60*/  IADD3 R10, P3, PT, R179, R158, RZ ;  /* 0x0000009eb30a7210 */ /* 0x000fe40007f7e0ff */
[----:B------:R0:W2:Y:S01]  /*3f70*/  LDG.E.U8 R23, desc[UR28][R4.64] ;  /* 0x0000001c04177981 */ /* 0x0000a2000c1e1100 */
[----:B------:R-:W-:Y:S01]  /*3f80*/  IMAD.X R9, R193, 0x1, R163, P4 ;  /* 0x00000001c1097824 */ /* 0x000fe200020e06a3 */
[----:B------:R-:W-:Y:S01]  /*3f90*/  IADD3 R12, P4, PT, R179, R150, RZ ;  /* 0x00000096b30c7210 */ /* 0x000fe20007f9e0ff */
[----:B------:R-:W-:Y:S01]  /*3fa0*/  IMAD.X R11, R193, 0x1, R159, P3 ;  /* 0x00000001c10b7824 */ /* 0x000fe200018e069f */
[----:B------:R-:W-:Y:S01]  /*3fb0*/  IADD3 R14, P3, PT, R179, R146, RZ ;  /* 0x00000092b30e7210 */ /* 0x000fe20007f7e0ff */
[----:B------:R3:W4:Y:S02]  /*3fc0*/  LDG.E.U8 R25, desc[UR28][R6.64] ;  /* 0x0000001c06197981 */ /* 0x000724000c1e1100 */
[----:B------:R-:W-:Y:S01]  /*3fd0*/  IMAD.X R13, R193, 0x1, R151, P4 ;  /* 0x00000001c10d7824 */ /* 0x000fe200020e0697 */
[----:B------:R-:W-:Y:S01]  /*3fe0*/  IADD3 R16, P4, PT, R179, R66, RZ ;  /* 0x00000042b3107210 */ /* 0x000fe20007f9e0ff */
[----:B------:R-:W-:Y:S01]  /*3ff0*/  IMAD.X R15, R193, 0x1, R147, P3 ;  /* 0x00000001c10f7824 */ /* 0x000fe200018e0693 */
[----:B0-----:R-:W-:Y:S01]  /*4000*/  IADD3 R4, P3, PT, R179, R62, RZ ;  /* 0x0000003eb3047210 */ /* 0x001fe20007f7e0ff */
[----:B------:R0:W5:Y:S02]  /*4010*/  LDG.E.U8 R27, desc[UR28][R8.64] ;  /* 0x0000001c081b7981 */ /* 0x000164000c1e1100 */
[----:B------:R-:W-:-:S02]  /*4020*/  IMAD.X R17, R193, 0x1, R67, P4 ;  /* 0x00000001c1117824 */ /* 0x000fc400020e0643 */
[----:B------:R-:W-:Y:S01]  /*4030*/  IMAD.X R5, R193, 0x1, R63, P3 ;  /* 0x00000001c1057824 */ /* 0x000fe200018e063f */
[C---:B---3--:R-:W-:Y:S01]  /*4040*/  IADD3 R6, P4, PT, R179.reuse, R60, RZ ;  /* 0x0000003cb3067210 */ /* 0x048fe20007f9e0ff */
[----:B------:R3:W5:Y:S01]  /*4050*/  LDG.E.U8 R29, desc[UR28][R10.64] ;  /* 0x0000001c0a1d7981 */ /* 0x000762000c1e1100 */
[----:B0-----:R-:W-:-:S03]  /*4060*/  IADD3 R8, P3, PT, R179, R56, RZ ;  /* 0x00000038b3087210 */ /* 0x001fc60007f7e0ff */
[----:B------:R0:W5:Y:S01]  /*4070*/  LDG.E.U8 R31, desc[UR28][R12.64] ;  /* 0x0000001c0c1f7981 */ /* 0x000162000c1e1100 */
[C---:B------:R-:W-:Y:S02]  /*4080*/  IMAD.X R7, R193.reuse, 0x1, R61, P4 ;  /* 0x00000001c1077824 */ /* 0x040fe400020e063d */
        /* <DEDUP_REMOVED lines=10> */
[----:B------:R-:W-:Y:S01]  /*4130*/  IMAD.X R15, R193, 0x1, R49, P4 ;  /* 0x00000001c10f7824 */ /* 0x000fe200020e0631 */
[----:B------:R-:W-:Y:S01]  /*4140*/  IADD3 R18, P4, PT, R179, R42, RZ ;  /* 0x0000002ab3127210 */ /* 0x000fe20007f9e0ff */
[----:B------:R0:W5:Y:S01]  /*4150*/  LDG.E.U8 R181, desc[UR28][R6.64] ;  /* 0x0000001c06b57981 */ /* 0x000162000c1e1100 */
[----:B------:R-:W-:Y:S01]  /*4160*/  IMAD.X R17, R193, 0x1, R45, P3 ;  /* 0x00000001c1117824 */ /* 0x000fe200018e062d */
[----:B------:R-:W-:Y:S02]  /*4170*/  IADD3 R20, P3, PT, R179, R38, RZ ;  /* 0x00000026b3147210 */ /* 0x000fe40007f7e0ff */
[----:B------:R-:W-:Y:S01]  /*4180*/  IMAD.X R19, R193, 0x1, R43, P4 ;  /* 0x00000001c1137824 */ /* 0x000fe200020e062b */
[----:B---3--:R-:W-:Y:S01]  /*4190*/  IADD3 R4, P4, PT, R179, R168, RZ ;  /* 0x000000a8b3047210 */ /* 0x008fe20007f9e0ff */
[----:B------:R3:W5:Y:S01]  /*41a0*/  LDG.E.U8 R183, desc[UR28][R8.64] ;  /* 0x0000001c08b77981 */ /* 0x000762000c1e1100 */
[----:B------:R-:W-:Y:S01]  /*41b0*/  IMAD.X R21, R193, 0x1, R39, P3 ;  /* 0x00000001c1157824 */ /* 0x000fe200018e0627 */
[----:B0-----:R-:W-:-:S02]  /*41c0*/  IADD3 R6, P3, PT, R179, R164, RZ ;  /* 0x000000a4b3067210 */ /* 0x001fc40007f7e0ff */
        /* <DEDUP_REMOVED lines=16> */
[----:B------:R-:W3:Y:S01]  /*42d0*/  LDG.E.U8 R19, desc[UR28][R18.64] ;  /* 0x0000001c12137981 */ /* 0x000ee2000c1e1100 */
[----:B0-----:R-:W-:-:S03]  /*42e0*/  IADD3 R4, P3, PT, R179, R76, RZ ;  /* 0x0000004cb3047210 */ /* 0x001fc60007f7e0ff */
[----:B------:R0:W3:Y:S01]  /*42f0*/  LDG.E.U8 R24, desc[UR28][R6.64] ;  /* 0x0000001c06187981 */ /* 0x0000e2000c1e1100 */
[C---:B------:R-:W-:Y:S02]  /*4300*/  IMAD.X R17, R193.reuse, 0x1, R65, P4 ;  /* 0x00000001c1117824 */ /* 0x040fe400020e0641 */
[----:B------:R-:W-:Y:S01]  /*4310*/  IMAD.X R5, R193, 0x1, R77, P3 ;  /* 0x00000001c1057824 */ /* 0x000fe200018e064d */
[----:B------:R1:W3:Y:S04]  /*4320*/  LDG.E.U8 R18, desc[UR28][R8.64] ;  /* 0x0000001c08127981 */ /* 0x0002e8000c1e1100 */
[----:B------:R-:W3:Y:S01]  /*4330*/  LDG.E.U8 R21, desc[UR28][R20.64] ;  /* 0x0000001c14157981 */ /* 0x000ee2000c1e1100 */
[----:B0-----:R-:W-:-:S03]  /*4340*/  IADD3 R6, P4, PT, R179, R58, RZ ;  /* 0x0000003ab3067210 */ /* 0x001fc60007f9e0ff */
[----:B------:R0:W3:Y:S01]  /*4350*/  LDG.E.U8 R26, desc[UR28][R12.64] ;  /* 0x0000001c0c1a7981 */ /* 0x0000e2000c1e1100 */
[----:B-1----:R-:W-:Y:S01]  /*4360*/  IADD3 R8, P3, PT, R179, R74, RZ ;  /* 0x0000004ab3087210 */ /* 0x002fe20007f7e0ff */
[C---:B------:R-:W-:Y:S02]  /*4370*/  IMAD.X R7, R193.reuse, 0x1, R59, P4 ;  /* 0x00000001c1077824 */ /* 0x040fe400020e063b */
[----:B------:R-:W3:Y:S02]  /*4380*/  LDG.E.U8 R28, desc[UR28][R14.64] ;  /* 0x0000001c0e1c7981 */ /* 0x000ee4000c1e1100 */
[----:B------:R-:W-:Y:S02]  /*4390*/  IMAD.X R9, R193, 0x1, R75, P3 ;  /* 0x00000001c1097824 */ /* 0x000fe400018e064b */
[----:B------:R1:W3:Y:S01]  /*43a0*/  LDG.E.U8 R20, desc[UR28][R10.64] ;  /* 0x0000001c0a147981 */ /* 0x0002e2000c1e1100 */
[----:B0-----:R-:W-:-:S03]  /*43b0*/  IADD3 R12, P3, PT, R179, R72, RZ ;  /* 0x00000048b30c7210 */ /* 0x001fc60007f7e0ff */
[----:B------:R0:W3:Y:S04]  /*43c0*/  LDG.E.U8 R30, desc[UR28][R16.64] ;  /* 0x0000001c101e7981 */ /* 0x0000e8000c1e1100 */
[----:B------:R0:W3:Y:S01]  /*43d0*/  LDG.E.U8 R32, desc[UR28][R4.64] ;  /* 0x0000001c04207981 */ /* 0x0000e2000c1e1100 */
[----:B-1----:R-:W-:Y:S01]  /*43e0*/  IADD3 R10, P4, PT, R179, R52, RZ ;  /* 0x00000034b30a7210 */ /* 0x002fe20007f9e0ff */
[----:B------:R-:W-:Y:S02]  /*43f0*/  IMAD.X R13, R193, 0x1, R73, P3 ;  /* 0x00000001c10d7824 */ /* 0x000fe400018e0649 */
[----:B------:R1:W3:Y:S01]  /*4400*/  LDG.E.U8 R34, desc[UR28][R6.64] ;  /* 0x0000001c06227981 */ /* 0x0002e2000c1e1100 */
[----:B0-----:R-:W-:Y:S01]  /*4410*/  IADD3 R16, P3, PT, R179, R70, RZ ;  /* 0x00000046b3107210 */ /* 0x001fe20007f7e0ff */
[----:B------:R-:W-:Y:S01]  /*4420*/  IMAD.X R11, R193, 0x1, R53, P4 ;  /* 0x00000001c10b7824 */ /* 0x000fe200020e0635 */
[----:B------:R-:W-:Y:S01]  /*4430*/  IADD3 R14, P4, PT, R179, R46, RZ ;  /* 0x0000002eb30e7210 */ /* 0x000fe20007f9e0ff */
[----:B------:R-:W3:Y:S02]  /*4440*/  LDG.E.U8 R8, desc[UR28][R8.64] ;  /* 0x0000001c08087981 */ /* 0x000ee4000c1e1100 */
[----:B------:R-:W-:-:S02]  /*4450*/  IMAD.X R17, R193, 0x1, R71, P3 ;  /* 0x00000001c1117824 */ /* 0x000fc400018e0647 */
[----:B------:R-:W-:Y:S01]  /*4460*/  IMAD.X R15, R193, 0x1, R47, P4 ;  /* 0x00000001c10f7824 */ /* 0x000fe200020e062f */
[C---:B------:R-:W-:Y:S01]  /*4470*/  IADD3 R4, P4, PT, R179.reuse, R40, RZ ;  /* 0x00000028b3047210 */ /* 0x040fe20007f9e0ff */
[----:B------:R-:W3:Y:S01]  /*4480*/  LDG.E.U8 R10, desc[UR28][R10.64] ;  /* 0x0000001c0a0a7981 */ /* 0x000ee2000c1e1100 */
[----:B-1----:R-:W-:-:S03]  /*4490*/  IADD3 R6, P3, PT, R179, R68, RZ ;  /* 0x00000044b3067210 */ /* 0x002fc60007f7e0ff */
[C---:B------:R-:W-:Y:S01]  /*44a0*/  IMAD.X R5, R193.reuse, 0x1, R41, P4 ;  /* 0x00000001c1057824 */ /* 0x040fe200020e0629 */
[----:B------:R-:W3:Y:S01]  /*44b0*/  LDG.E.U8 R12, desc[UR28][R12.64] ;  /* 0x0000001c0c0c7981 */ /* 0x000ee2000c1e1100 */
[----:B------:R-:W-:-:S03]  /*44c0*/  IMAD.X R7, R193, 0x1, R69, P3 ;  /* 0x00000001c1077824 */ /* 0x000fc600018e0645 */
[----:B------:R-:W3:Y:S04]  /*44d0*/  LDG.E.U8 R14, desc[UR28][R14.64] ;  /* 0x0000001c0e0e7981 */ /* 0x000ee8000c1e1100 */
[----:B------:R-:W3:Y:S04]  /*44e0*/  LDG.E.U8 R16, desc[UR28][R16.64] ;  /* 0x0000001c10107981 */ /* 0x000ee8000c1e1100 */
[----:B------:R-:W3:Y:S04]  /*44f0*/  LDG.E.U8 R4, desc[UR28][R4.64] ;  /* 0x0000001c04047981 */ /* 0x000ee8000c1e1100 */
[----:B------:R-:W3:Y:S01]  /*4500*/  LDG.E.U8 R6, desc[UR28][R6.64] ;  /* 0x0000001c06067981 */ /* 0x000ee2000c1e1100 */
[----:B------:R-:W-:-:S02]  /*4510*/  UMOV UR10, 0x1 ;  /* 0x00000001000a7882 */ /* 0x000fc40000000000 */
[----:B------:R-:W-:-:S04]  /*4520*/  @!UP0 UIADD3 UR10, UPT, UPT, -UR10, 0x100000, URZ ;  /* 0x001000000a0a8890 */ /* 0x000fc8000fffe1ff */
[----:B------:R-:W-:Y:S02]  /*4530*/  @!UP0 USHF.L.U32 UR11, UR10, 0xb, URZ ;  /* 0x0000000b0a0b8899 */ /* 0x000fe400080006ff */
[----:B------:R-:W-:Y:S01]  /*4540*/  @!UP0 USHF.L.U32 UR10, UR10, 0x1, URZ ;  /* 0x000000010a0a8899 */ /* 0x000fe200080006ff */
[----:B------:R-:W-:Y:S01]  /*4550*/  VOTEU.ALL UP2, P2 ;  /* 0x0000000000ff7886 */ /* 0x000fe20001040000 */
[----:B--2---:R0:W-:Y:S04]  /*4560*/  STS.U8 [R36+UR14+0x4000], R23 ;  /* 0x0040001724007988 */ /* 0x0041e8000800000e */
        /* <DEDUP_REMOVED lines=13> */
[----:B---3--:R0:W-:Y:S04]  /*4640*/  STS.U8 [R36+UR14+0x5c00], R19 ;  /* 0x005c001324007988 */ /* 0x0081e8000800000e */
        /* <DEDUP_REMOVED lines=17> */
[----:B------:R1:W-:Y:S06]  /*4760*/  MEMBAR.ALL.CTA ;  /* 0x0000000000007992 */ /* 0x0003ec0000008000 */
[----:B-1----:R-:W-:Y:S04]  /*4770*/  FENCE.VIEW.ASYNC.S ;  /* 0x00000000000073c6 */ /* 0x002fe80000000000 */
[----:B------:R-:W1:Y:S02]  /*4780*/  FENCE.VIEW.ASYNC.S ;  /* 0x00000000000073c6 */ /* 0x000e640000000000 */
[----:B-1----:R0:W1:Y:S02]  /*4790*/  @!UP2 SYNCS.EXCH.64 URZ, [UR14+0x9010], UR10 ;  /* 0x0090100a0effa5b2 */ /* 0x0020640008000100 */
[----:B-1----:R-:W-:Y:S06]  /*47a0*/  BAR.SYNC.DEFER_BLOCKING 0x0 ;  /* 0x0000000000007b1d */ /* 0x002fec0000010000 */
[----:B0-----:R-:W-:Y:S05]  /*47b0*/  BRA.U UP1, `(.L_x_12) ;  /* 0x0000000101387547 */ /* 0x001fea000b800000 */
[----:B------:R-:W-:Y:S01]  /*47c0*/  UIADD3 UR10, UPT, UPT, UR14, 0x9010, URZ ;  /* 0x000090100e0a7890 */ /* 0x000fe2000fffe0ff */
[----:B------:R-:W-:Y:S01]  /*47d0*/  UMOV UR25, 0x80004020 ;  /* 0x8000402000197882 */ /* 0x000fe20000000000 */
[----:B------:R-:W-:Y:S01]  /*47e0*/  UMOV UR30, UR4 ;  /* 0x00000004001e7c82 */ /* 0x000fe20008000000 */
[----:B------:R-:W-:Y:S01]  /*47f0*/  UMOV UR31, 0x80004020 ;  /* 0x80004020001f7882 */ /* 0x000fe20000000000 */
[----:B------:R-:W-:Y:S01]  /*4800*/  UMOV UR32, 0x0 ;  /* 0x0000000000207882 */ /* 0x000fe20000000000 */
[----:B------:R-:W-:Y:S01]  /*4810*/  UMOV UR33, 0x4208010 ;  /* 0x0420801000217882 */ /* 0x000fe20000000000 */
[----:B------:R-:W-:Y:S01]  /*4820*/  UMOV UR11, URZ ;  /* 0x000000ff000b7c82 */ /* 0x000fe20008000000 */
[----:B------:R-:W-:Y:S01]  /*4830*/  UMOV UR52, 0x0 ;  /* 0x0000000000347882 */ /* 0x000fe20000000000 */
[----:B------:R-:W-:Y:S01]  /*4840*/  UMOV UR53, 0x4208010 ;  /* 0x0420801000357882 */ /* 0x000fe20000000000 */
[----:B------:R0:W-:Y:S01]  /*4850*/  UTCQMMA gdesc[UR24], gdesc[UR30], tmem[UR16], tmem[UR32], idesc[UR33], !UPT ;  /* 0x00ff201e180075ea */ /* 0x0001e2000f800310 */
[----:B------:R-:W-:Y:S01]  /*4860*/  UMOV UR10, UR10 ;  /* 0x0000000a000a7c82 */ /* 0x000fe20008000000 */
[----:B------:R0:W-:Y:S01]  /*4870*/  UTCQMMA gdesc[UR36], gdesc[UR20], tmem[UR16], tmem[UR52], idesc[UR53], UPT ;  /* 0x00ff3414240075ea */ /* 0x0001e2000b800310 */
[----:B------:R0:W-:Y:S01]  /*4880*/  UTCBAR [UR10], URZ ;  /* 0x000000ff0a0073e9 */ /* 0x0001e200080000ff */
[----:B------:R-:W-:-:S02]  /*4890*/  NOP ;  /* 0x0000000000007918 */ /* 0x000fc40000000000 */
.L_x_12:
[----:B------:R-:W1:Y:S02]  /*48a0*/  SYNCS.PHASECHK.TRANS64.TRYWAIT P3, [UR14+0x9010], RZ ;  /* 0x009010ffff0075a7 */ /* 0x000e64000806110e */
[----:B-1----:R-:W-:Y:S05]  /*48b0*/  @!P3 BRA `(.L_x_13) ;  /* 0x0000002c00c8b947 */ /* 0x002fea0003800000 */
.L_x_22:
[----:B------:R-:W-:Y:S01]  /*48c0*/  BAR.SYNC.DEFER_BLOCKING 0x0 ;  /* 0x0000000000007b1d */ /* 0x000fe20000010000 */
[----:B------:R-:W-:Y:S01]  /*48d0*/  LEA R195, R0, UR14, 0x2 ;  /* 0x0000000e00c37c11 */ /* 0x000fe2000f8e10ff */
[----:B------:R-:W-:Y:S01]  /*48e0*/  IMAD.U32 R194, R194, -0x80000000, RZ ;  /* 0x80000000c2c27824 */ /* 0x000fe200078e00ff */
[----:B------:R-:W-:Y:S02]  /*48f0*/  USHF.R.S32.HI UR6, URZ, 0x1f, UR35 ;  /* 0x0000001fff067899 */ /* 0x000fe40008011423 */
[----:B------:R-:W-:Y:S01]  /*4900*/  IADD3 RZ, P3, PT, R104, UR35, RZ ;  /* 0x0000002368ff7c10 */ /* 0x000fe2000ff7e0ff */
[----:B------:R-:W-:Y:S01]  /*4910*/  LDTM.16dp32bit_t0_t15.x32 R4, tmem[UR17] ;  /* 0x00000011000479ee */ /* 0x000fe20008a80000 */
[----:B------:R-:W1:Y:S01]  /*4920*/  LDTM.16dp32bit_t16_t31.x32 R4, tmem[UR17+0x20] ;  /* 0x00002011000479ee */ /* 0x000e620008aa0000 */
[----:B------:R-:W2:Y:S01]  /*4930*/  @!P2 SYNCS.CCTL.IV [UR14+0x9010] ;  /* 0x00901000ff00a9b1 */ /* 0x000ea2000800000e */
[----:B------:R-:W-:Y:S01]  /*4940*/  NOP ;  /* 0x0000000000007918 */ /* 0x000fe20000000000 */
[----:B-1----:R-:W-:Y:S01]  /*4950*/  FMUL R173, R4, UR50 ;  /* 0x0000003204ad7c20 */ /* 0x002fe20008400000 */
[----:B------:R-:W-:Y:S01]  /*4960*/  FMUL R182, R5, UR50 ;  /* 0x0000003205b67c20 */ /* 0x000fe20008400000 */
[----:B------:R-:W-:Y:S01]  /*4970*/  FMUL R181, R6, UR50 ;  /* 0x0000003206b57c20 */ /* 0x000fe20008400000 */
[----:B------:R-:W-:Y:S01]  /*4980*/  FMUL R183, R7, UR50 ;  /* 0x0000003207b77c20 */ /* 0x000fe20008400000 */
[----:B------:R-:W-:-:S03]  /*4990*/  FMUL R184, R8, UR50 ;  /* 0x0000003208b87c20 */ /* 0x000fc60008400000 */
        /* <DEDUP_REMOVED lines=41> */
[----:B------:R-:W-:-:S04]  /*4c30*/  FMNMX3 R182, R183, R173, R182, !PT ;  /* 0x000000adb7b67276 */ /* 0x000fc800078000b6 */
[----:B------:R-:W-:-:S05]  /*4c40*/  FMNMX R181, R181, R182, !PT ;  /* 0x000000b6b5b57209 */ /* 0x000fca0007800000 */
[----:B------:R-:W1:Y:S02]  /*4c50*/  SHFL.BFLY PT, R182, R181, 0x10, 0x1f ;  /* 0x0e001f00b5b67f89 */ /* 0x000e6400000e0000 */
[----:B-1----:R-:W-:-:S05]  /*4c60*/  FMNMX R183, R181, R182, !PT ;  /* 0x000000b6b5b77209 */ /* 0x002fca0007800000 */
[----:B--2---:R-:W-:Y:S01]  /*4c70*/  @!P5 STS [R144+0x4000], R183 ;  /* 0x004000b79000d388 */ /* 0x004fe20000000800 */
[----:B------:R-:W-:Y:S06]  /*4c80*/  BAR.SYNC.DEFER_BLOCKING 0x0 ;  /* 0x0000000000007b1d */ /* 0x000fec0000010000 */
[----:B------:R-:W1:Y:S04]  /*4c90*/  @!P6 LDS R178, [R195+0x4000] ;  /* 0x00400000c3b2e984 */ /* 0x000e680000000800 */
[----:B-1----:R-:W1:Y:S02]  /*4ca0*/  SHFL.BFLY PT, R173, R178, 0x1, 0x1f ;  /* 0x0c201f00b2ad7f89 */ /* 0x002e6400000e0000 */
[----:B-1----:R-:W-:-:S05]  /*4cb0*/  FMNMX R184, R178, R173, !PT ;  /* 0x000000adb2b87209 */ /* 0x002fca0007800000 */
[----:B------:R-:W-:Y:S01]  /*4cc0*/  @P0 STS [R195+0x4000], R184 ;  /* 0x004000b8c3000388 */ /* 0x000fe20000000800 */
[----:B------:R-:W-:Y:S06]  /*4cd0*/  BAR.SYNC.DEFER_BLOCKING 0x0 ;  /* 0x0000000000007b1d */ /* 0x000fec0000010000 */
[----:B------:R-:W1:Y:S02]  /*4ce0*/  LDS R173, [R145+0x4000] ;  /* 0x0040000091ad7984 */ /* 0x000e640000000800 */
[----:B-1----:R-:W-:-:S05]  /*4cf0*/  FMNMX R173, R173, R192, !PT ;  /* 0x000000c0adad7209 */ /* 0x002fca0007800000 */
        /* <DEDUP_REMOVED lines=14> */
[----:B------:R-:W-:Y:S01]  /*4de0*/  FMUL R9, R9, 1.4426950216293334961 ;  /* 0x3fb8aa3b09097820 */ /* 0x000fe20000400000 */
[----:B------:R-:W-:Y:S01]  /*4df0*/  FMUL R12, R12, 1.4426950216293334961 ;  /* 0x3fb8aa3b0c0c7820 */ /* 0x000fe20000400000 */
[--C-:B------:R-:W-:Y:S01]  /*4e00*/  FFMA R13, R13, UR50, -R173.reuse ;  /* 0x000000320d0d7c23 */ /* 0x100fe200080008ad */
[----:B------:R-:W-:Y:S01]  /*4e10*/  FMUL R6, R10, 1.4426950216293334961 ;  /* 0x3fb8aa3b0a067820 */ /* 0x000fe20000400000 */
[----:B------:R-:W1:Y:S01]  /*4e20*/  MUFU.EX2 R182, R182 ;  /* 0x000000b600b67308 */ /* 0x000e620000000800 */
[--C-:B------:R-:W-:Y:S01]  /*4e30*/  FFMA R11, R11, UR50, -R173.reuse ;  /* 0x000000320b0b7c23 */ /* 0x100fe200080008ad */
[----:B------:R-:W-:Y:S01]  /*4e40*/  FMUL R13, R13, 1.4426950216293334961 ;  /* 0x3fb8aa3b0d0d7820 */ /* 0x000fe20000400000 */
[--C-:B------:R-:W-:Y:S01]  /*4e50*/  FFMA R14, R14, UR50, -R173.reuse ;  /* 0x000000320e0e7c23 */ /* 0x100fe200080008ad */
[--C-:B------:R-:W-:Y:S01]  /*4e60*/  FFMA R15, R15, UR50, -R173.reuse ;  /* 0x000000320f0f7c23 */ /* 0x100fe200080008ad */
[----:B------:R-:W-:Y:S01]  /*4e70*/  FMUL R7, R11, 1.4426950216293334961 ;  /* 0x3fb8aa3b0b077820 */ /* 0x000fe20000400000 */
[--C-:B------:R-:W-:Y:S01]  /*4e80*/  FFMA R16, R16, UR50, -R173.reuse ;  /* 0x0000003210107c23 */ /* 0x100fe200080008ad */
[--C-:B------:R-:W-:Y:S01]  /*4e90*/  FFMA R17, R17, UR50, -R173.reuse ;  /* 0x0000003211117c23 */ /* 0x100fe200080008ad */
[----:B------:R-:W2:Y:S01]  /*4ea0*/  MUFU.EX2 R5, R5 ;  /* 0x0000000500057308 */ /* 0x000ea20000000800 */
[--C-:B------:R-:W-:Y:S01]  /*4eb0*/  FFMA R18, R18, UR50, -R173.reuse ;  /* 0x0000003212127c23 */ /* 0x100fe200080008ad */
[----:B------:R-:W-:Y:S01]  /*4ec0*/  FMUL R16, R16, 1.4426950216293334961 ;  /* 0x3fb8aa3b10107820 */ /* 0x000fe20000400000 */
[----:B------:R-:W-:Y:S01]  /*4ed0*/  FMUL R17, R17, 1.4426950216293334961 ;  /* 0x3fb8aa3b11117820 */ /* 0x000fe20000400000 */
[--C-:B------:R-:W-:Y:S01]  /*4ee0*/  FFMA R19, R19, UR50, -R173.reuse ;  /* 0x0000003213137c23 */ /* 0x100fe200080008ad */
[----:B------:R-:W-:Y:S01]  /*4ef0*/  FMUL R10, R18, 1.4426950216293334961 ;  /* 0x3fb8aa3b120a7820 */ /* 0x000fe20000400000 */
[--C-:B------:R-:W-:Y:S01]  /*4f00*/  FFMA R20, R20, UR50, -R173.reuse ;  /* 0x0000003214147c23 */ /* 0x100fe200080008ad */
[--C-:B------:R-:W-:Y:S01]  /*4f10*/  FFMA R21, R21, UR50, -R173.reuse ;  /* 0x0000003215157c23 */ /* 0x100fe200080008ad */
[----:B------:R-:W3:Y:S01]  /*4f20*/  MUFU.EX2 R4, R4 ;  /* 0x0000000400047308 */ /* 0x000ee20000000800 */
[----:B------:R-:W-:Y:S01]  /*4f30*/  FMUL R11, R19, 1.4426950216293334961 ;  /* 0x3fb8aa3b130b7820 */ /* 0x000fe20000400000 */
[----:B------:R-:W-:Y:S01]  /*4f40*/  FMUL R20, R20, 1.4426950216293334961 ;  /* 0x3fb8aa3b14147820 */ /* 0x000fe20000400000 */
[--C-:B------:R-:W-:Y:S01]  /*4f50*/  FFMA R22, R22, UR50, -R173.reuse ;  /* 0x0000003216167c23 */ /* 0x100fe200080008ad */
[----:B------:R-:W-:Y:S01]  /*4f60*/  FMUL R21, R21, 1.4426950216293334961 ;  /* 0x3fb8aa3b15157820 */ /* 0x000fe20000400000 */
[--C-:B------:R-:W-:Y:S01]  /*4f70*/  FFMA R23, R23, UR50, -R173.reuse ;  /* 0x0000003217177c23 */ /* 0x100fe200080008ad */
[--C-:B------:R-:W-:Y:S01]  /*4f80*/  FFMA R24, R24, UR50, -R173.reuse ;  /* 0x0000003218187c23 */ /* 0x100fe200080008ad */
[--C-:B------:R-:W-:Y:S01]  /*4f90*/  FFMA R25, R25, UR50, -R173.reuse ;  /* 0x0000003219197c23 */ /* 0x100fe200080008ad */
[----:B------:R4:W5:Y:S01]  /*4fa0*/  MUFU.EX2 R183, R8 ;  /* 0x0000000800b77308 */ /* 0x0009620000000800 */
[--C-:B------:R-:W-:Y:S01]  /*4fb0*/  FFMA R26, R26, UR50, -R173.reuse ;  /* 0x000000321a1a7c23 */ /* 0x100fe200080008ad */
[----:B------:R-:W-:Y:S01]  /*4fc0*/  FMUL R24, R24, 1.4426950216293334961 ;  /* 0x3fb8aa3b18187820 */ /* 0x000fe20000400000 */
[----:B------:R-:W-:Y:S01]  /*4fd0*/  FMUL R25, R25, 1.4426950216293334961 ;  /* 0x3fb8aa3b19197820 */ /* 0x000fe20000400000 */
[--C-:B------:R-:W-:Y:S01]  /*4fe0*/  FFMA R27, R27, UR50, -R173.reuse ;  /* 0x000000321b1b7c23 */ /* 0x100fe200080008ad */
[----:B------:R-:W-:Y:S01]  /*4ff0*/  FMUL R26, R26, 1.4426950216293334961 ;  /* 0x3fb8aa3b1a1a7820 */ /* 0x000fe20000400000 */
[--C-:B------:R-:W-:Y:S01]  /*5000*/  FFMA R28, R28, UR50, -R173.reuse ;  /* 0x000000321c1c7c23 */ /* 0x100fe200080008ad */
[--C-:B------:R-:W-:Y:S01]  /*5010*/  FFMA R29, R29, UR50, -R173.reuse ;  /* 0x000000321d1d7c23 */ /* 0x100fe200080008ad */
[----:B------:R0:W1:Y:S01]  /*5020*/  MUFU.EX2 R184, R9 ;  /* 0x0000000900b87308 */ /* 0x0000620000000800 */
[----:B----4-:R-:W-:Y:S01]  /*5030*/  FMUL R8, R14, 1.4426950216293334961 ;  /* 0x3fb8aa3b0e087820 */ /* 0x010fe20000400000 */
[----:B------:R-:W-:Y:S01]  /*5040*/  FMUL R200, R27, 1.4426950216293334961 ;  /* 0x3fb8aa3b1bc87820 */ /* 0x000fe20000400000 */
[----:B------:R-:W-:Y:S01]  /*5050*/  FMUL R27, R28, 1.4426950216293334961 ;  /* 0x3fb8aa3b1c1b7820 */ /* 0x000fe20000400000 */
[--C-:B------:R-:W-:Y:S01]  /*5060*/  FFMA R30, R30, UR50, -R173.reuse ;  /* 0x000000321e1e7c23 */ /* 0x100fe200080008ad */
[--C-:B------:R-:W-:Y:S01]  /*5070*/  FFMA R31, R31, UR50, -R173.reuse ;  /* 0x000000321f1f7c23 */ /* 0x100fe200080008ad */
[--C-:B------:R-:W-:Y:S01]  /*5080*/  FFMA R32, R32, UR50, -R173.reuse ;  /* 0x0000003220207c23 */ /* 0x100fe200080008ad */
[--C-:B------:R-:W-:Y:S01]  /*5090*/  FFMA R33, R33, UR50, -R173.reuse ;  /* 0x0000003221217c23 */ /* 0x100fe200080008ad */
[----:B------:R1:W-:Y:S01]  /*50a0*/  MUFU.EX2 R186, R12 ;  /* 0x0000000c00ba7308 */ /* 0x0003e20000000800 */
[----:B0-----:R-:W-:Y:S01]  /*50b0*/  FMUL R9, R15, 1.4426950216293334961 ;  /* 0x3fb8aa3b0f097820 */ /* 0x001fe20000400000 */
[----:B------:R-:W-:Y:S01]  /*50c0*/  FMUL R30, R30, 1.4426950216293334961 ;  /* 0x3fb8aa3b1e1e7820 */ /* 0x000fe20000400000 */
[----:B------:R-:W-:Y:S01]  /*50d0*/  FMUL R193, R31, 1.4426950216293334961 ;  /* 0x3fb8aa3b1fc17820 */ /* 0x000fe20000400000 */
[----:B------:R-:W-:Y:S01]  /*50e0*/  FMUL R28, R32, 1.4426950216293334961 ;  /* 0x3fb8aa3b201c7820 */ /* 0x000fe20000400000 */
[----:B------:R-:W-:Y:S01]  /*50f0*/  FMUL R31, R33, 1.4426950216293334961 ;  /* 0x3fb8aa3b211f7820 */ /* 0x000fe20000400000 */
[--C-:B------:R-:W-:Y:S01]  /*5100*/  FFMA R34, R34, UR50, -R173.reuse ;  /* 0x0000003222227c23 */ /* 0x100fe200080008ad */
[----:B------:R-:W-:Y:S01]  /*5110*/  FFMA R35, R35, UR50, -R173 ;  /* 0x0000003223237c23 */ /* 0x000fe200080008ad */
[----:B------:R-:W0:Y:S01]  /*5120*/  MUFU.EX2 R6, R6 ;  /* 0x0000000600067308 */ /* 0x000e220000000800 */
[----:B-1----:R-:W-:Y:S01]  /*5130*/  FADD R12, R181, R182 ;  /* 0x000000b6b50c7221 */ /* 0x002fe20000000000 */
[----:B------:R-:W-:Y:S01]  /*5140*/  FMUL R34, R34, 1.4426950216293334961 ;  /* 0x3fb8aa3b22227820 */ /* 0x000fe20000400000 */
[----:B------:R-:W-:-:S05]  /*5150*/  FMUL R35, R35, 1.4426950216293334961 ;  /* 0x3fb8aa3b23237820 */ /* 0x000fca0000400000 */
[----:B------:R2:W-:Y:S08]  /*5160*/  MUFU.EX2 R185, R13 ;  /* 0x0000000d00b97308 */ /* 0x0005f00000000800 */
[----:B------:R-:W1:Y:S01]  /*5170*/  MUFU.EX2 R7, R7 ;  /* 0x0000000700077308 */ /* 0x000e620000000800 */
[----:B--2---:R-:W-:-:S04]  /*5180*/  FADD R13, R5, R12 ;  /* 0x0000000c050d7221 */ /* 0x004fc80000000000 */
[----:B---3--:R-:W-:-:S03]  /*5190*/  FADD R12, R4, R13 ;  /* 0x0000000d040c7221 */ /* 0x008fc60000000000 */
[----:B------:R-:W2:Y:S01]  /*51a0*/  MUFU.EX2 R8, R8 ;  /* 0x0000000800087308 */ /* 0x000ea20000000800 */
[----:B-----5:R-:W-:-:S04]  /*51b0*/  FADD R13, R183, R12 ;  /* 0x0000000cb70d7221 */ /* 0x020fc80000000000 */
[----:B------:R-:W-:-:S03]  /*51c0*/  FADD R13, R184, R13 ;  /* 0x0000000db80d7221 */ /* 0x000fc60000000000 */
[----:B------:R-:W3:Y:S01]  /*51d0*/  MUFU.EX2 R9, R9 ;  /* 0x0000000900097308 */ /* 0x000ee20000000800 */
[----:B0-----:R-:W-:-:S04]  /*51e0*/  FADD R12, R6, R13 ;  /* 0x0000000d060c7221 */ /* 0x001fc80000000000 */
[----:B-1----:R-:W-:-:S03]  /*51f0*/  FADD R13, R7, R12 ;  /* 0x0000000c070d7221 */ /* 0x002fc60000000000 */
[----:B------:R0:W1:Y:S01]  /*5200*/  MUFU.EX2 R187, R16 ;  /* 0x0000001000bb7308 */ /* 0x0000620000000800 */
[----:B------:R-:W-:-:S04]  /*5210*/  FADD R12, R186, R13 ;  /* 0x0000000dba0c7221 */ /* 0x000fc80000000000 */
[----:B------:R-:W-:-:S03]  /*5220*/  FADD R13, R185, R12 ;  /* 0x0000000cb90d7221 */ /* 0x000fc60000000000 */
[----:B------:R4:W5:Y:S01]  /*5230*/  MUFU.EX2 R190, R17 ;  /* 0x0000001100be7308 */ /* 0x0009620000000800 */
[----:B--2---:R-:W-:Y:S01]  /*5240*/  FADD R12, R8, R13 ;  /* 0x0000000d080c7221 */ /* 0x004fe20000000000 */
[----:B0-----:R-:W-:-:S03]  /*5250*/  FMUL R16, R22, 1.4426950216293334961 ;  /* 0x3fb8aa3b16107820 */ /* 0x001fc60000400000 */
[----:B---3--:R-:W-:-:S03]  /*5260*/  FADD R12, R9, R12 ;  /* 0x0000000c090c7221 */ /* 0x008fc60000000000 */
[----:B------:R-:W0:Y:S01]  /*5270*/  MUFU.EX2 R10, R10 ;  /* 0x0000000a000a7308 */ /* 0x000e220000000800 */
[----:B-1----:R-:W-:Y:S01]  /*5280*/  FADD R13, R187, R12 ;  /* 0x0000000cbb0d7221 */ /* 0x002fe20000000000 */
[----:B----4-:R-:W-:-:S06]  /*5290*/  FMUL R17, R23, 1.4426950216293334961 ;  /* 0x3fb8aa3b17117820 */ /* 0x010fcc0000400000 */
[----:B------:R-:W1:Y:S01]  /*52a0*/  MUFU.EX2 R11, R11 ;  /* 0x0000000b000b7308 */ /* 0x000e620000000800 */
[----:B-----5:R-:W-:-:S07]  /*52b0*/  FADD R13, R190, R13 ;  /* 0x0000000dbe0d7221 */ /* 0x020fce0000000000 */
        /* <DEDUP_REMOVED lines=9> */
[----:B-1----:R-:W-:-:S07]  /*5350*/  FADD R12, R16, R13 ;  /* 0x0000000d100c7221 */ /* 0x002fce0000000000 */
[----:B------:R-:W1:Y:S01]  /*5360*/  MUFU.EX2 R25, R25 ;  /* 0x0000001900197308 */ /* 0x000e620000000800 */
[----:B--2---:R-:W-:-:S07]  /*5370*/  FADD R13, R17, R12 ;  /* 0x0000000c110d7221 */ /* 0x004fce0000000000 */
[----:B------:R2:W3:Y:S01]  /*5380*/  MUFU.EX2 R191, R26 ;  /* 0x0000001a00bf7308 */ /* 0x0004e20000000800 */
[----:B0-----:R-:W-:-:S07]  /*5390*/  FADD R12, R24, R13 ;  /* 0x0000000d180c7221 */ /* 0x001fce0000000000 */
[----:B------:R-:W0:Y:S01]  /*53a0*/  MUFU.EX2 R200, R200 ;  /* 0x000000c800c87308 */ /* 0x000e220000000800 */
[----:B--2---:R-:W-:Y:S01]  /*53b0*/  FMUL R26, R29, 1.4426950216293334961 ;  /* 0x3fb8aa3b1d1a7820 */ /* 0x004fe20000400000 */
[----:B-1----:R-:W-:Y:S01]  /*53c0*/  FADD R12, R25, R12 ;  /* 0x0000000c190c7221 */ /* 0x002fe20000000000 */
[----:B------:R-:W-:Y:S06]  /*53d0*/  BAR.SYNC.DEFER_BLOCKING 0x0 ;  /* 0x0000000000007b1d */ /* 0x000fec0000010000 */
[----:B------:R-:W1:Y:S01]  /*53e0*/  MUFU.EX2 R27, R27 ;  /* 0x0000001b001b7308 */ /* 0x000e620000000800 */
[----:B---3--:R-:W-:-:S07]  /*53f0*/  FADD R13, R191, R12 ;  /* 0x0000000cbf0d7221 */ /* 0x008fce0000000000 */
        /* <DEDUP_REMOVED lines=12> */
[----:B------:R-:W2:Y:S01]  /*54c0*/  MUFU.EX2 R201, R35 ;  /* 0x0000002300c97308 */ /* 0x000ea20000000800 */
[----:B0-----:R-:W-:-:S04]  /*54d0*/  FADD R13, R31, R12 ;  /* 0x0000000c1f0d7221 */ /* 0x001fc80000000000 */
[----:B-1----:R-:W-:-:S04]  /*54e0*/  FADD R12, R202, R13 ;  /* 0x0000000dca0c7221 */ /* 0x002fc80000000000 */
[----:B--2---:R-:W-:-:S05]  /*54f0*/  FADD R12, R201, R12 ;  /* 0x0000000cc90c7221 */ /* 0x004fca0000000000 */
[----:B------:R-:W0:Y:S02]  /*5500*/  SHFL.BFLY PT, R13, R12, 0x10, 0x1f ;  /* 0x0e001f000c0d7f89 */ /* 0x000e2400000e0000 */
[----:B0-----:R-:W-:Y:S01]  /*5510*/  FADD R15, R12, R13 ;  /* 0x0000000d0c0f7221 */ /* 0x001fe20000000000 */
[----:B------:R-:W-:-:S04]  /*5520*/  VIADD R12, R104, UR35 ;  /* 0x00000023680c7c36 */ /* 0x000fc80008000000 */
[----:B------:R-:W-:Y:S01]  /*5530*/  @!P5 STS [R144+0x4000], R15 ;  /* 0x0040000f9000d388 */ /* 0x000fe20000000800 */
[----:B------:R-:W-:Y:S06]  /*5540*/  BAR.SYNC.DEFER_BLOCKING 0x0 ;  /* 0x0000000000007b1d */ /* 0x000fec0000010000 */
[----:B------:R-:W0:Y:S04]  /*5550*/  @!P6 LDS R180, [R195+0x4000] ;  /* 0x00400000c3b4e984 */ /* 0x000e280000000800 */
[----:B0-----:R-:W0:Y:S02]  /*5560*/  SHFL.BFLY PT, R13, R180, 0x1, 0x1f ;  /* 0x0c201f00b40d7f89 */ /* 0x001e2400000e0000 */
[----:B0-----:R-:W-:Y:S01]  /*5570*/  FADD R14, R180, R13 ;  /* 0x0000000db40e7221 */ /* 0x001fe20000000000 */
[----:B------:R-:W-:-:S02]  /*5580*/  IADD3.X R13, PT, PT, R105, UR6, RZ, P3, !PT ;  /* 0x00000006690d7c10 */ /* 0x000fc40009ffe4ff */
[----:B------:R-:W-:Y:S02]  /*5590*/  IADD3 R32, P3, PT, R80, UR35, RZ ;  /* 0x0000002350207c10 */ /* 0x000fe4000ff7e0ff */
[----:B------:R0:W-:Y:S01]  /*55a0*/  @P0 STS [R195+0x4000], R14 ;  /* 0x0040000ec3000388 */ /* 0x0001e20000000800 */
[----:B------:R-:W-:Y:S06]  /*55b0*/  BAR.SYNC.DEFER_BLOCKING 0x0 ;  /* 0x0000000000007b1d */ /* 0x000fec0000010000 */
[----:B------:R0:W1:Y:S01]  /*55c0*/  LDS R29, [R145+0x4000] ;  /* 0x00400000911d7984 */ /* 0x0000620000000800 */
[----:B------:R-:W2:Y:S02]  /*55d0*/  SYNCS.PHASECHK.TRANS64.TRYWAIT P4, [UR18], R194 ;  /* 0x000000c2ff0075a7 */ /* 0x000ea40008081112 */
[----:B012---:R-:W-:Y:S05]  /*55e0*/  @!P4 BRA `(.L_x_14) ;  /* 0x000000200088c947 */ /* 0x007fea0003800000 */
.L_x_23:
[----:B------:R-:W-:Y:S01]  /*55f0*/  IADD3.X R33, PT, PT, R81, UR6, RZ, P3, !PT ;  /* 0x0000000651217c10 */ /* 0x000fe20009ffe4ff */
[----:B------:R0:W2:Y:S01]  /*5600*/  LDG.E.U8 R205, desc[UR28][R12.64] ;  /* 0x0000001c0ccd7981 */ /* 0x0000a2000c1e1100 */
[----:B------:R-:W-:Y:S02]  /*5610*/  IADD3 R34, P4, PT, R88, UR35, RZ ;  /* 0x0000002358227c10 */ /* 0x000fe4000ff9e0ff */
[----:B------:R-:W-:Y:S01]  /*5620*/  IADD3 R14, P3, PT, R96, UR35, RZ ;  /* 0x00000023600e7c10 */ /* 0x000fe2000ff7e0ff */
[----:B------:R-:W3:Y:S01]  /*5630*/  LDG.E.U8 R203, desc[UR28][R32.64] ;  /* 0x0000001c20cb7981 */ /* 0x000ee2000c1e1100 */
[----:B------:R-:W-:Y:S02]  /*5640*/  IADD3.X R35, PT, PT, R89, UR6, RZ, P4, !PT ;  /* 0x0000000659237c10 */ /* 0x000fe4000a7fe4ff */
[----:B------:R-:W-:Y:S02]  /*5650*/  IADD3.X R15, PT, PT, R97, UR6, RZ, P3, !PT ;  /* 0x00000006610f7c10 */ /* 0x000fe40009ffe4ff */
[----:B------:R-:W-:Y:S01]  /*5660*/  IADD3 R18, P4, PT, R112, UR35, RZ ;  /* 0x0000002370127c10 */ /* 0x000fe2000ff9e0ff */
[----:B------:R-:W4:Y:S01]  /*5670*/  LDG.E.U8 R207, desc[UR28][R34.64] ;  /* 0x0000001c22cf7981 */ /* 0x000f22000c1e1100 */
[----:B------:R-:W-:-:S02]  /*5680*/  IADD3 R20, P3, PT, R120, UR35, RZ ;  /* 0x0000002378147c10 */ /* 0x000fc4000ff7e0ff */
[----:B------:R-:W-:Y:S01]  /*5690*/  IADD3.X R19, PT, PT, R113, UR6, RZ, P4, !PT ;  /* 0x0000000671137c10 */ /* 0x000fe2000a7fe4ff */
[----:B------:R1:W5:Y:S01]  /*56a0*/  LDG.E.U8 R209, desc[UR28][R14.64] ;  /* 0x0000001c0ed17981 */ /* 0x000362000c1e1100 */
[----:B------:R-:W-:Y:S02]  /*56b0*/  IADD3.X R21, PT, PT, R121, UR6, RZ, P3, !PT ;  /* 0x0000000679157c10 */ /* 0x000fe40009ffe4ff */
[----:B------:R-:W-:Y:S01]  /*56c0*/  IADD3 R22, P4, PT, R128, UR35, RZ ;  /* 0x0000002380167c10 */ /* 0x000fe2000ff9e0ff */
[----:B------:R1:W5:Y:S01]  /*56d0*/  LDG.E.U8 R211, desc[UR28][R18.64] ;  /* 0x0000001c12d37981 */ /* 0x000362000c1e1100 */
[----:B0-----:R-:W-:Y:S02]  /*56e0*/  IADD3 R12, P3, PT, R136, UR35, RZ ;  /* 0x00000023880c7c10 */ /* 0x001fe4000ff7e0ff */
[----:B------:R-:W-:Y:S01]  /*56f0*/  IADD3.X R23, PT, PT, R129, UR6, RZ, P4, !PT ;  /* 0x0000000681177c10 */ /* 0x000fe2000a7fe4ff */
[----:B------:R0:W5:Y:S01]  /*5700*/  LDG.E.U8 R213, desc[UR28][R20.64] ;  /* 0x0000001c14d57981 */ /* 0x000162000c1e1100 */
[----:B------:R-:W-:-:S02]  /*5710*/  IADD3.X R13, PT, PT, R137, UR6, RZ, P3, !PT ;  /* 0x00000006890d7c10 */ /* 0x000fc40009ffe4ff */
[----:B------:R-:W-:Y:S01]  /*5720*/  IADD3 RZ, P4, PT, R106, UR35, RZ ;  /* 0x000000236aff7c10 */ /* 0x000fe2000ff9e0ff */
[----:B------:R0:W5:Y:S01]  /*5730*/  LDG.E.U8 R215, desc[UR28][R22.64] ;  /* 0x0000001c16d77981 */ /* 0x000162000c1e1100 */
[----:B-1----:R-:W-:Y:S02]  /*5740*/  IADD3 R14, P3, PT, R82, UR35, RZ ;  /* 0x00000023520e7c10 */ /* 0x002fe4000ff7e0ff */
[----:B------:R-:W-:Y:S01]  /*5750*/  IADD3.X R35, PT, PT, R107, UR6, RZ, P4, !PT ;  /* 0x000000066b237c10 */ /* 0x000fe2000a7fe4ff */
[----:B------:R-:W-:Y:S01]  /*5760*/  VIADD R34, R106, UR35 ;  /* 0x000000236a227c36 */ /* 0x000fe20008000000 */
[----:B------:R-:W-:Y:S01]  /*5770*/  IADD3.X R15, PT, PT, R83, UR6, RZ, P3, !PT ;  /* 0x00000006530f7c10 */ /* 0x000fe20009ffe4ff */
[----:B------:R-:W5:Y:S01]  /*5780*/  LDG.E.U8 R217, desc[UR28][R12.64] ;  /* 0x0000001c0cd97981 */ /* 0x000f62000c1e1100 */
[----:B------:R-:W-:Y:S02]  /*5790*/  IADD3 R18, P4, PT, R90, UR35, RZ ;  /* 0x000000235a127c10 */ /* 0x000fe4000ff9e0ff */
[----:B0-----:R-:W-:Y:S01]  /*57a0*/  IADD3 R20, P3, PT, R98, UR35, RZ ;  /* 0x0000002362147c10 */ /* 0x001fe2000ff7e0ff */
[----:B------:R0:W5:Y:S01]  /*57b0*/  LDG.E.U8 R204, desc[UR28][R34.64] ;  /* 0x0000001c22cc7981 */ /* 0x000162000c1e1100 */
[----:B------:R-:W-:-:S02]  /*57c0*/  IADD3.X R19, PT, PT, R91, UR6, RZ, P4, !PT ;  /* 0x000000065b137c10 */ /* 0x000fc4000a7fe4ff */
[----:B------:R-:W-:Y:S01]  /*57d0*/  IADD3.X R21, PT, PT, R99, UR6, RZ, P3, !PT ;  /* 0x0000000663157c10 */ /* 0x000fe20009ffe4ff */
[----:B------:R1:W5:Y:S01]  /*57e0*/  LDG.E.U8 R206, desc[UR28][R14.64] ;  /* 0x0000001c0ece7981 */ /* 0x000362000c1e1100 */
[----:B------:R-:W-:Y:S02]  /*57f0*/  IADD3 R22, P4, PT, R114, UR35, RZ ;  /* 0x0000002372167c10 */ /* 0x000fe4000ff9e0ff */
[----:B------:R-:W-:Y:S01]  /*5800*/  IADD3 R32, P3, PT, R122, UR35, RZ ;  /* 0x000000237a207c10 */ /* 0x000fe2000ff7e0ff */
[----:B------:R1:W5:Y:S01]  /*5810*/  LDG.E.U8 R208, desc[UR28][R18.64] ;  /* 0x0000001c12d07981 */ /* 0x000362000c1e1100 */
[----:B------:R-:W-:Y:S02]  /*5820*/  IADD3.X R23, PT, PT, R115, UR6, RZ, P4, !PT ;  /* 0x0000000673177c10 */ /* 0x000fe4000a7fe4ff */
[----:B------:R-:W-:Y:S01]  /*5830*/  IADD3.X R33, PT, PT, R123, UR6, RZ, P3, !PT ;  /* 0x000000067b217c10 */ /* 0x000fe20009ffe4ff */
[----:B------:R1:W5:Y:S01]  /*5840*/  LDG.E.U8 R210, desc[UR28][R20.64] ;  /* 0x0000001c14d27981 */ /* 0x000362000c1e1100 */
[----:B------:R-:W-:-:S02]  /*5850*/  IADD3 R194, P4, PT, R130, UR35, RZ ;  /* 0x0000002382c27c10 */ /* 0x000fc4000ff9e0ff */
[----:B0-----:R-:W-:Y:S01]  /*5860*/  IADD3 R34, P3, PT, R138, UR35, RZ ;  /* 0x000000238a227c10 */ /* 0x001fe2000ff7e0ff */
[----:B------:R-:W5:Y:S01]  /*5870*/  LDG.E.U8 R212, desc[UR28][R22.64] ;  /* 0x0000001c16d47981 */ /* 0x000f62000c1e1100 */
[----:B------:R-:W-:Y:S02]  /*5880*/  IADD3.X R195, PT, PT, R131, UR6, RZ, P4, !PT ;  /* 0x0000000683c37c10 */ /* 0x000fe4000a7fe4ff */
[----:B------:R-:W-:Y:S01]  /*5890*/  IADD3.X R35, PT, PT, R139, UR6, RZ, P3, !PT ;  /* 0x000000068b237c10 */ /* 0x000fe20009ffe4ff */
[C---:B------:R-:W-:Y:S01]  /*58a0*/  VIADD R196, R100.reuse, UR35 ;  /* 0x0000002364c47c36 */ /* 0x040fe20008000000 */
[----:B------:R-:W-:Y:S01]  /*58b0*/  IADD3 RZ, P4, PT, R100, UR35, RZ ;  /* 0x0000002364ff7c10 */ /* 0x000fe2000ff9e0ff */
[----:B------:R-:W5:Y:S01]  /*58c0*/  LDG.E.U8 R214, desc[UR28][R32.64] ;  /* 0x0000001c20d67981 */ /* 0x000f62000c1e1100 */
[----:B------:R-:W-:Y:S02]  /*58d0*/  IADD3 RZ, P3, PT, R108, UR35, RZ ;  /* 0x000000236cff7c10 */ /* 0x000fe4000ff7e0ff */
[----:B------:R-:W-:Y:S01]  /*58e0*/  IADD3.X R197, PT, PT, R101, UR6, RZ, P4, !PT ;  /* 0x0000000665c57c10 */ /* 0x000fe2000a7fe4ff */
[----:B------:R0:W5:Y:S01]  /*58f0*/  LDG.E.U8 R218, desc[UR28][R34.64] ;  /* 0x0000001c22da7981 */ /* 0x000162000c1e1100 */
[----:B------:R-:W-:-:S02]  /*5900*/  IADD3.X R199, PT, PT, R109, UR6, RZ, P3, !PT ;  /* 0x000000066dc77c10 */ /* 0x000fc40009ffe4ff */
[----:B------:R-:W-:Y:S01]  /*5910*/  IADD3 R12, P4, PT, R84, UR35, RZ ;  /* 0x00000023540c7c10 */ /* 0x000fe2000ff9e0ff */
[----:B------:R0:W5:Y:S01]  /*5920*/  LDG.E.U8 R216, desc[UR28][R194.64] ;  /* 0x0000001cc2d87981 */ /* 0x000162000c1e1100 */
[----:B-1----:R-:W-:Y:S02]  /*5930*/  IADD3 R14, P3, PT, R92, UR35, RZ ;  /* 0x000000235c0e7c10 */ /* 0x002fe4000ff7e0ff */
[----:B------:R-:W-:Y:S01]  /*5940*/  IADD3.X R13, PT, PT, R85, UR6, RZ, P4, !PT ;  /* 0x00000006550d7c10 */ /* 0x000fe2000a7fe4ff */
[----:B------:R-:W-:Y:S01]  /*5950*/  VIADD R198, R108, UR35 ;  /* 0x000000236cc67c36 */ /* 0x000fe20008000000 */
[----:B------:R-:W-:Y:S01]  /*5960*/  IADD3.X R15, PT, PT, R93, UR6, RZ, P3, !PT ;  /* 0x000000065d0f7c10 */ /* 0x000fe20009ffe4ff */
[----:B------:R-:W5:Y:S01]  /*5970*/  LDG.E.U8 R227, desc[UR28][R196.64] ;  /* 0x0000001cc4e37981 */ /* 0x000f62000c1e1100 */
[----:B------:R-:W-:Y:S02]  /*5980*/  IADD3 R18, P4, PT, R116, UR35, RZ ;  /* 0x0000002374127c10 */ /* 0x000fe4000ff9e0ff */
[----:B------:R-:W-:Y:S01]  /*5990*/  IADD3 R20, P3, PT, R124, UR35, RZ ;  /* 0x000000237c147c10 */ /* 0x000fe2000ff7e0ff */
[----:B------:R-:W5:Y:S01]  /*59a0*/  LDG.E.U8 R225, desc[UR28][R12.64] ;  /* 0x0000001c0ce17981 */ /* 0x000f62000c1e1100 */
[----:B------:R-:W-:-:S02]  /*59b0*/  IADD3.X R19, PT, PT, R117, UR6, RZ, P4, !PT ;  /* 0x0000000675137c10 */ /* 0x000fc4000a7fe4ff */
[----:B------:R-:W-:Y:S01]  /*59c0*/  IADD3.X R21, PT, PT, R125, UR6, RZ, P3, !PT ;  /* 0x000000067d157c10 */ /* 0x000fe20009ffe4ff */
[----:B------:R-:W5:Y:S01]  /*59d0*/  LDG.E.U8 R229, desc[UR28][R198.64] ;  /* 0x0000001cc6e57981 */ /* 0x000f62000c1e1100 */
[----:B0-----:R-:W-:Y:S02]  /*59e0*/  IADD3 R34, P4, PT, R132, UR35, RZ ;  /* 0x0000002384227c10 */ /* 0x001fe4000ff9e0ff */
[----:B------:R-:W-:Y:S01]  /*59f0*/  IADD3 R22, P3, PT, R140, UR35, RZ ;  /* 0x000000238c167c10 */ /* 0x000fe2000ff7e0ff */
[----:B------:R0:W5:Y:S01]  /*5a00*/  LDG.E.U8 R197, desc[UR28][R18.64] ;  /* 0x0000001c12c57981 */ /* 0x000162000c1e1100 */
[----:B------:R-:W-:Y:S02]  /*5a10*/  IADD3.X R35, PT, PT, R133, UR6, RZ, P4, !PT ;  /* 0x0000000685237c10 */ /* 0x000fe4000a7fe4ff */
[----:B------:R-:W-:Y:S01]  /*5a20*/  IADD3.X R23, PT, PT, R141, UR6, RZ, P3, !PT ;  /* 0x000000068d177c10 */ /* 0x000fe20009ffe4ff */
[----:B------:R1:W5:Y:S01]  /*5a30*/  LDG.E.U8 R219, desc[UR28][R14.64] ;  /* 0x0000001c0edb7981 */ /* 0x000362000c1e1100 */
[----:B------:R-:W-:-:S02]  /*5a40*/  IADD3 RZ, P4, PT, R102, UR35, RZ ;  /* 0x0000002366ff7c10 */ /* 0x000fc4000ff9e0ff */
[----:B------:R-:W-:Y:S01]  /*5a50*/  IADD3 R32, P3, PT, R86, UR35, RZ ;  /* 0x0000002356207c10 */ /* 0x000fe2000ff7e0ff */
[----:B------:R1:W5:Y:S01]  /*5a60*/  LDG.E.U8 R199, desc[UR28][R20.64] ;  /* 0x0000001c14c77981 */ /* 0x000362000c1e1100 */
[----:B------:R-:W-:Y:S02]  /*5a70*/  IADD3.X R195, PT, PT, R103, UR6, RZ, P4, !PT ;  /* 0x0000000667c37c10 */ /* 0x000fe4000a7fe4ff */
[----:B------:R-:W-:Y:S01]  /*5a80*/  IADD3.X R33, PT, PT, R87, UR6, RZ, P3, !PT ;  /* 0x0000000657217c10 */ /* 0x000fe20009ffe4ff */
[----:B------:R-:W5:Y:S01]  /*5a90*/  LDG.E.U8 R221, desc[UR28][R34.64] ;  /* 0x0000001c22dd7981 */ /* 0x000f62000c1e1100 */
[----:B0-----:R-:W-:Y:S02]  /*5aa0*/  IADD3 R18, P4, PT, R94, UR35, RZ ;  /* 0x000000235e127c10 */ /* 0x001fe4000ff9e0ff */
[----:B------:R-:W-:Y:S01]  /*5ab0*/  IADD3 R12, P3, PT, R110, UR35, RZ ;  /* 0x000000236e0c7c10 */ /* 0x000fe2000ff7e0ff */
[----:B------:R0:W5:Y:S01]  /*5ac0*/  LDG.E.U8 R223, desc[UR28][R22.64] ;  /* 0x0000001c16df7981 */ /* 0x000162000c1e1100 */
[----:B------:R-:W-:-:S02]  /*5ad0*/  IADD3.X R19, PT, PT, R95, UR6, RZ, P4, !PT ;  /* 0x000000065f137c10 */ /* 0x000fc4000a7fe4ff */
[----:B------:R-:W-:Y:S01]  /*5ae0*/  IADD3.X R13, PT, PT, R111, UR6, RZ, P3, !PT ;  /* 0x000000066f0d7c10 */ /* 0x000fe20009ffe4ff */
[----:B------:R-:W-:Y:S01]  /*5af0*/  VIADD R194, R102, UR35 ;  /* 0x0000002366c27c36 */ /* 0x000fe20008000000 */
[----:B-1----:R-:W-:Y:S01]  /*5b00*/  IADD3 R14, P4, PT, R118, UR35, RZ ;  /* 0x00000023760e7c10 */ /* 0x002fe2000ff9e0ff */
[----:B------:R1:W5:Y:S01]  /*5b10*/  LDG.E.U8 R32, desc[UR28][R32.64] ;  /* 0x0000001c20207981 */ /* 0x000362000c1e1100 */
[----:B------:R-:W-:Y:S02]  /*5b20*/  IADD3 R20, P3, PT, R126, UR35, RZ ;  /* 0x000000237e147c10 */ /* 0x000fe4000ff7e0ff */
[----:B------:R-:W-:Y:S01]  /*5b30*/  IADD3.X R15, PT, PT, R119, UR6, RZ, P4, !PT ;  /* 0x00000006770f7c10 */ /* 0x000fe2000a7fe4ff */
[----:B------:R-:W5:Y:S01]  /*5b40*/  LDG.E.U8 R194, desc[UR28][R194.64] ;  /* 0x0000001cc2c27981 */ /* 0x000f62000c1e1100 */
[----:B------:R-:W-:Y:S02]  /*5b50*/  IADD3.X R21, PT, PT, R127, UR6, RZ, P3, !PT ;  /* 0x000000067f157c10 */ /* 0x000fe40009ffe4ff */
[----:B0-----:R-:W-:Y:S01]  /*5b60*/  IADD3 R22, P4, PT, R134, UR35, RZ ;  /* 0x0000002386167c10 */ /* 0x001fe2000ff9e0ff */
[----:B------:R-:W5:Y:S01]  /*5b70*/  LDG.E.U8 R196, desc[UR28][R18.64] ;  /* 0x0000001c12c47981 */ /* 0x000f62000c1e1100 */
[----:B------:R-:W-:-:S02]  /*5b80*/  IADD3 R34, P3, PT, R142, UR35, RZ ;  /* 0x000000238e227c10 */ /* 0x000fc4000ff7e0ff */
[----:B------:R-:W-:Y:S01]  /*5b90*/  IADD3.X R23, PT, PT, R135, UR6, RZ, P4, !PT ;  /* 0x0000000687177c10 */ /* 0x000fe2000a7fe4ff */
[----:B------:R-:W5:Y:S01]  /*5ba0*/  LDG.E.U8 R198, desc[UR28][R12.64] ;  /* 0x0000001c0cc67981 */ /* 0x000f62000c1e1100 */
[----:B------:R-:W-:-:S03]  /*5bb0*/  IADD3.X R35, PT, PT, R143, UR6, RZ, P3, !PT ;  /* 0x000000068f237c10 */ /* 0x000fc60009ffe4ff */
[----:B------:R-:W5:Y:S04]  /*5bc0*/  LDG.E.U8 R220, desc[UR28][R14.64] ;  /* 0x0000001c0edc7981 */ /* 0x000f68000c1e1100 */
[----:B------:R0:W5:Y:S04]  /*5bd0*/  LDG.E.U8 R222, desc[UR28][R20.64] ;  /* 0x0000001c14de7981 */ /* 0x000168000c1e1100 */
[----:B------:R0:W5:Y:S04]  /*5be0*/  LDG.E.U8 R224, desc[UR28][R22.64] ;  /* 0x0000001c16e07981 */ /* 0x000168000c1e1100 */
[----:B------:R-:W5:Y:S01]  /*5bf0*/  LDG.E.U8 R34, desc[UR28][R34.64] ;  /* 0x0000001c22227981 */ /* 0x000f62000c1e1100 */
[----:B-1----:R-:W-:Y:S01]  /*5c00*/  F2FP.SATFINITE.E4M3.F32.PACK_AB_MERGE_C R33, R4, R5, RZ ;  /* 0x000000050421723e */ /* 0x002fe200048070ff */
[----:B0-----:R-:W-:Y:S01]  /*5c10*/  FADD R20, -R173, R192 ;  /* 0x000000c0ad147221 */ /* 0x001fe20000000100 */
[----:B------:R-:W-:-:S02]  /*5c20*/  F2FP.SATFINITE.E4M3.F32.PACK_AB_MERGE_C R195, R7, R6, RZ ;  /* 0x0000000607c3723e */ /* 0x000fc400048070ff */
[----:B------:R-:W-:Y:S02]  /*5c30*/  F2FP.SATFINITE.E4M3.F32.PACK_AB_MERGE_C R226, R9, R8, RZ ;  /* 0x0000000809e2723e */ /* 0x000fe400048070ff */
[----:B------:R-:W-:Y:S02]  /*5c40*/  F2FP.SATFINITE.E4M3.F32.PACK_AB_MERGE_C R228, R11, R10, RZ ;  /* 0x0000000a0be4723e */ /* 0x000fe400048070ff */
[----:B------:R-:W-:Y:S02]  /*5c50*/  F2FP.SATFINITE.E4M3.F32.PACK_AB_MERGE_C R230, R17, R16, RZ ;  /* 0x0000001011e6723e */ /* 0x000fe400048070ff */
[----:B------:R-:W-:Y:S01]  /*5c60*/  LDTM.16dp32bit_t0_t15.x16 R4, tmem[UR15] ;  /* 0x0000000f000479ee */ /* 0x000fe20008a00000 */
[----:B------:R-:W0:Y:S01]  /*5c70*/  LDTM.16dp32bit_t16_t31.x16 R4, tmem[UR15+0x10] ;  /* 0x0000100f000479ee */ /* 0x000e220008a20000 */
[----:B------:R-:W-:-:S04]  /*5c80*/  FMUL R22, R20, 1.4426950216293334961 ;  /* 0x3fb8aa3b14167820 */ /* 0x000fc80000400000 */
[----:B------:R1:W0:Y:S01]  /*5c90*/  MUFU.EX2 R192, R22 ;  /* 0x0000001600c07308 */ /* 0x0002220000000800 */
[----:B------:R-:W-:Y:S02]  /*5ca0*/  F2FP.SATFINITE.E4M3.F32.PACK_AB_MERGE_C R191, R200, R191, RZ ;  /* 0x000000bfc8bf723e */ /* 0x000fe400048070ff */
[----:B------:R-:W-:Y:S02]  /*5cb0*/  F2FP.SATFINITE.E4M3.F32.PACK_AB_MERGE_C R30, R193, R30, RZ ;  /* 0x0000001ec11e723e */ /* 0x000fe400048070ff */
[----:B------:R-:W-:Y:S02]  /*5cc0*/  F2FP.SATFINITE.E4M3.F32.PACK_AB_MERGE_C R201, R201, R202, RZ ;  /* 0x000000cac9c9723e */ /* 0x000fe400048070ff */
[----:B------:R-:W-:Y:S02]  /*5cd0*/  F2FP.SATFINITE.E4M3.F32.PACK_AB_MERGE_C R21, R184, R183, R195 ;  /* 0x000000b7b815723e */ /* 0x000fe400048070c3 */
[----:B------:R-:W-:Y:S02]  /*5ce0*/  F2FP.SATFINITE.E4M3.F32.PACK_AB_MERGE_C R20, R182, R181, R33 ;  /* 0x000000b5b614723e */ /* 0x000fe40004807021 */
[----:B-1----:R-:W-:-:S02]  /*5cf0*/  F2FP.SATFINITE.E4M3.F32.PACK_AB_MERGE_C R22, R185, R186, R226 ;  /* 0x000000bab916723e */ /* 0x002fc400048070e2 */
[----:B------:R-:W-:Y:S02]  /*5d00*/  F2FP.SATFINITE.E4M3.F32.PACK_AB_MERGE_C R23, R190, R187, R228 ;  /* 0x000000bbbe17723e */ /* 0x000fe400048070e4 */
[----:B------:R-:W-:Y:S02]  /*5d10*/  F2FP.SATFINITE.E4M3.F32.PACK_AB_MERGE_C R25, R25, R24, R191 ;  /* 0x000000181919723e */ /* 0x000fe400048070bf */
[----:B------:R-:W-:Y:S02]  /*5d20*/  F2FP.SATFINITE.E4M3.F32.PACK_AB_MERGE_C R26, R26, R27, R30 ;  /* 0x0000001b1a1a723e */ /* 0x000fe4000480701e */
[----:B------:R-:W-:Y:S02]  /*5d30*/  F2FP.SATFINITE.E4M3.F32.PACK_AB_MERGE_C R24, R189, R188, R230 ;  /* 0x000000bcbd18723e */ /* 0x000fe400048070e6 */
[----:B------:R-:W-:Y:S01]  /*5d40*/  F2FP.SATFINITE.E4M3.F32.PACK_AB_MERGE_C R27, R31, R28, R201 ;  /* 0x0000001c1f1b723e */ /* 0x000fe200048070c9 */
[C---:B0-----:R-:W-:Y:S01]  /*5d50*/  FMUL R4, R192.reuse, R4 ;  /* 0x00000004c0047220 */ /* 0x041fe20000400000 */
        /* <DEDUP_REMOVED lines=14> */
[----:B------:R-:W-:Y:S01]  /*5e40*/  FMUL R19, R192, R19 ;  /* 0x00000013c0137220 */ /* 0x000fe20000400000 */
[----:B------:R-:W-:Y:S01]  /*5e50*/  ULEA UR18, UR34, UR14, 0x3 ;  /* 0x0000000e22127291 */ /* 0x000fe2000f8e18ff */
[----:B------:R-:W-:-:S03]  /*5e60*/  UMOV UR6, UR7 ;  /* 0x0000000700067c82 */ /* 0x000fc60008000000 */
[----:B------:R-:W-:Y:S01]  /*5e70*/  UIADD3 UR18, UPT, UPT, UR18, 0x9000, URZ ;  /* 0x0000900012127890 */ /* 0x000fe2000fffe0ff */
        /* <DEDUP_REMOVED lines=35> */
[----:B------:R0:W-:Y:S01]  /*60b0*/  STTM.16dp32bit_t0_t15.x16 tmem[UR15], R4 ;  /* 0x00000004000079ed */ /* 0x0001e20008a0000f */
[----:B------:R0:W-:Y:S01]  /*60c0*/  STTM.16dp32bit_t16_t31.x16 tmem[UR15+0x10], R4 ;  /* 0x00001004000079ed */ /* 0x0001e20008a2000f */
[----:B------:R-:W1:Y:S02]  /*60d0*/  FENCE.VIEW.ASYNC.T ;  /* 0x00000000000073c6 */ /* 0x000e640000000200 */
[----:B-1----:R-:W-:Y:S06]  /*60e0*/  BAR.SYNC.DEFER_BLOCKING 0x0 ;  /* 0x0000000000007b1d */ /* 0x002fec0000010000 */
[----:B------:R1:W-:Y:S06]  /*60f0*/  MEMBAR.ALL.CTA ;  /* 0x0000000000007992 */ /* 0x0003ec0000008000 */
[----:B-1----:R-:W1:Y:S02]  /*6100*/  FENCE.VIEW.ASYNC.S ;  /* 0x00000000000073c6 */ /* 0x002e640000000000 */
[----:B-1----:R-:W-:Y:S06]  /*6110*/  BAR.SYNC.DEFER_BLOCKING 0x0 ;  /* 0x0000000000007b1d */ /* 0x002fec0000010000 */
[----:B------:R-:W-:Y:S05]  /*6120*/  BRA.U UP1, `(.L_x_15) ;  /* 0x00000001014c7547 */ /* 0x000fea000b800000 */
[----:B------:R-:W-:Y:S01]  /*6130*/  UMOV UR23, 0x40004040 ;  /* 0x4000404000177882 */ /* 0x000fe20000000000 */
        /* <DEDUP_REMOVED lines=18> */
.L_x_15:
[----:B------:R-:W-:Y:S01]  /*6260*/  UIADD3 UR34, UPT, UPT, UR34, 0x1, URZ ;  /* 0x0000000122227890 */ /* 0x000fe2000fffe0ff */
[----:B------:R-:W-:Y:S01]  /*6270*/  FFMA R176, R192, R176, R29 ;  /* 0x000000b0c0b07223 */ /* 0x000fe2000000001d */
[----:B------:R-:W-:Y:S01]  /*6280*/  UIADD3 UR8, UPT, UPT, UR8, 0x80, URZ ;  /* 0x0000008008087890 */ /* 0x000fe2000fffe0ff */
[----:B------:R-:W-:Y:S01]  /*6290*/  IMAD.IADD R179, R177, 0x1, R179 ;  /* 0x00000001b1b37824 */ /* 0x000fe200078e02b3 */
[----:B------:R-:W-:Y:S01]  /*62a0*/  UISETP.GT.AND UP2, UPT, UR34, 0x1, UPT ;  /* 0x000000012200788c */ /* 0x000fe2000bf44270 */
[----:B0-----:R-:W-:Y:S01]  /*62b0*/  IMAD.U32 R194, RZ, RZ, UR6 ;  /* 0x00000006ffc27e24 */ /* 0x001fe2000f8e00ff */
[----:B------:R-:W-:Y:S01]  /*62c0*/  UIADD3 UR35, UPT, UPT, UR19, UR35, URZ ;  /* 0x0000002313237290 */ /* 0x000fe2000fffe0ff */
[----:B------:R-:W-:Y:S01]  /*62d0*/  IMAD.MOV.U32 R192, RZ, RZ, R173 ;  /* 0x000000ffffc07224 */ /* 0x000fe200078e00ad */
[----:B-1----:R-:W-:Y:S02]  /*62e0*/  USEL UR7, URZ, 0x1, !UP2 ;  /* 0x00000001ff077887 */ /* 0x002fe4000d000000 */
[----:B------:R-:W-:-:S02]  /*62f0*/  USEL UR34, UR34, URZ, !UP2 ;  /* 0x000000ff22227287 */ /* 0x000fc4000d000000 */
[----:B------:R-:W-:Y:S02]  /*6300*/  UISETP.GE.AND UP2, UPT, UR8, UR9, UPT ;  /* 0x000000090800728c */ /* 0x000fe4000bf46270 */
[----:B------:R-:W-:-:S07]  /*6310*/  ULOP3.LUT UR7, UR6, UR7, URZ, 0x3c, !UPT ;  /* 0x0000000706077292 */ /* 0x000fce000f8e3cff */
[----:B------:R-:W-:Y:S05]  /*6320*/  BRA.U !UP2, `(.L_x_16) ;  /* 0xffffffd90af47547 */ /* 0x000fea000b83ffff */
.L_x_11:
[----:B------:R-:W1:Y:S01]  /*6330*/  LDCU UR4, c[0x0][0x3f0] ;  /* 0x00007e00ff0477ac */ /* 0x000e620008000800 */
[----:B------:R-:W-:Y:S01]  /*6340*/  IMAD.SHL.U32 R20, R3, 0x20, RZ ;  /* 0x0000002003147824 */ /* 0x000fe200078e00ff */
[----:B------:R-:W-:Y:S01]  /*6350*/  SHF.R.S32.HI R22, RZ, 0x5, R3 ;  /* 0x00000005ff167819 */ /* 0x000fe20000011403 */
[----:B-1----:R-:W-:-:S09]  /*6360*/  UISETP.GE.AND UP0, UPT, UR4, 0x1, UPT ;  /* 0x000000010400788c */ /* 0x002fd2000bf06270 */
[----:B------:R-:W-:Y:S05]  /*6370*/  BRA.U !UP0, `(.L_x_17) ;  /* 0x0000000108107547 */ /* 0x000fea000b800000 */
[----:B------:R-:W-:-:S06]  /*6380*/  USHF.L.U32 UR6, UR6, 0x1f, URZ ;  /* 0x0000001f06067899 */ /* 0x000fcc00080006ff */
[----:B0-----:R-:W-:-:S04]  /*6390*/  IMAD.U32 R4, RZ, RZ, UR6 ;  /* 0x00000006ff047e24 */ /* 0x001fc8000f8e00ff */
[----:B------:R-:W0:Y:S02]  /*63a0*/  SYNCS.PHASECHK.TRANS64.TRYWAIT P0, [UR18], R4 ;  /* 0x00000004ff0075a7 */ /* 0x000e240008001112 */
[----:B0-----:R-:W-:Y:S05]  /*63b0*/  @!P0 BRA `(.L_x_18) ;  /* 0x0000001400208947 */ /* 0x001fea0003800000 */
.L_x_17:
[----:B------:R-:W-:Y:S01]  /*63c0*/  BAR.SYNC.DEFER_BLOCKING 0x0 ;  /* 0x0000000000007b1d */ /* 0x000fe20000010000 */
[----:B------:R-:W-:Y:S01]  /*63d0*/  FSETP.GT.AND P0, PT, |R176|, 8.50705917302346158658e+37, PT ;  /* 0x7e800000b000780b */ /* 0x000fe20003f04200 */
[----:B------:R-:W-:Y:S01]  /*63e0*/  IMAD.SHL.U32 R23, R3, 0x2, RZ ;  /* 0x0000000203177824 */ /* 0x000fe200078e00ff */
[----:B------:R-:W-:Y:S01]  /*63f0*/  LOP3.LUT R21, R20, 0x300, RZ, 0xc0, !PT ;  /* 0x0000030014157812 */ /* 0x000fe200078ec0ff */
[C---:B------:R-:W-:Y:S01]  /*6400*/  FMUL R20, R176.reuse, 8388608 ;  /* 0x4b000000b0147820 */ /* 0x040fe20000400000 */
[C---:B------:R-:W-:Y:S01]  /*6410*/  FSETP.GEU.AND P4, PT, |R176|.reuse, 1.175494350822287508e-38, PT ;  /* 0x00800000b000780b */ /* 0x040fe20003f8e200 */
[----:B------:R-:W-:Y:S01]  /*6420*/  IMAD.MOV.U32 R25, RZ, RZ, 0x3dc6b27f ;  /* 0x3dc6b27fff197424 */ /* 0x000fe200078e00ff */
[----:B------:R-:W-:Y:S01]  /*6430*/  FSETP.GEU.AND P3, PT, R176, 1.175494350822287508e-38, PT ;  /* 0x00800000b000780b */ /* 0x000fe20003f6e000 */
[----:B------:R-:W1:Y:S01]  /*6440*/  LDCU.64 UR4, c[0x0][0x3e0] ;  /* 0x00007c00ff0477ac */ /* 0x000e620008000a00 */
[----:B------:R-:W-:Y:S01]  /*6450*/  LOP3.LUT R23, R23, 0x80, RZ, 0xc0, !PT ;  /* 0x0000008017177812 */ /* 0x000fe200078ec0ff */
[----:B------:R-:W2:Y:S01]  /*6460*/  LDC.64 R32, c[0x0][0x398] ;  /* 0x0000e600ff207b82 */ /* 0x000ea20000000a00 */
[----:B------:R-:W-:-:S02]  /*6470*/  FSEL R26, R20, R176, !P3 ;  /* 0x000000b0141a7208 */ /* 0x000fc40005800000 */
[----:B------:R-:W-:Y:S01]  /*6480*/  SGXT R22, R22, 0x1 ;  /* 0x000000011616781a */ /* 0x000fe20000000200 */
[----:B------:R-:W-:Y:S01]  /*6490*/  VIADD R20, R23, UR14 ;  /* 0x0000000e17147c36 */ /* 0x000fe20008000000 */
[----:B------:R-:W-:Y:S01]  /*64a0*/  LOP3.LUT R21, R21, 0x70, R154, 0xf8, !PT ;  /* 0x0000007015157812 */ /* 0x000fe200078ef89a */
[----:B------:R-:W-:Y:S01]  /*64b0*/  @P0 FMUL R176, R176, 0.25 ;  /* 0x3e800000b0b00820 */ /* 0x000fe20000400000 */
[----:B------:R-:W-:Y:S01]  /*64c0*/  SHF.R.S32.HI R24, RZ, 0x2, R3 ;  /* 0x00000002ff187819 */ /* 0x000fe20000011403 */
[----:B------:R-:W-:Y:S01]  /*64d0*/  IMAD R20, R155, 0x8, R20 ;  /* 0x000000089b147824 */ /* 0x000fe200078e0214 */
[----:B------:R-:W-:Y:S01]  /*64e0*/  LOP3.LUT R21, R21, 0x840, R22, 0x78, !PT ;  /* 0x0000084015157812 */ /* 0x000fe200078e7816 */
[----:B------:R-:W-:Y:S01]  /*64f0*/  @!P4 FMUL R176, R176, 16777216 ;  /* 0x4b800000b0b0c820 */ /* 0x000fe20000400000 */
[----:B------:R-:W-:Y:S01]  /*6500*/  SGXT R22, R24, 0x1 ;  /* 0x000000011816781a */ /* 0x000fe20000000200 */
[----:B------:R-:W-:Y:S01]  /*6510*/  IMAD.SHL.U32 R23, R3, 0x8, RZ ;  /* 0x0000000803177824 */ /* 0x000fe200078e00ff */
[----:B------:R-:W-:Y:S01]  /*6520*/  LOP3.LUT R154, R154, 0x30, RZ, 0xc0, !PT ;  /* 0x000000309a9a7812 */ /* 0x000fe200078ec0ff */
[----:B------:R-:W3:Y:S02]  /*6530*/  @!P2 SYNCS.CCTL.IV [UR14+0x9000] ;  /* 0x00900000ff00a9b1 */ /* 0x000ee4000800000e */
[----:B---3--:R-:W-:Y:S01]  /*6540*/  BAR.SYNC.DEFER_BLOCKING 0x0 ;  /* 0x0000000000007b1d */ /* 0x008fe20000010000 */
[----:B------:R-:W-:Y:S01]  /*6550*/  IMAD.IADD R21, R21, 0x1, R20 ;  /* 0x0000000115157824 */ /* 0x000fe200078e0214 */
[----:B------:R-:W-:Y:S01]  /*6560*/  LOP3.LUT R22, R22, 0x840, RZ, 0xc0, !PT ;  /* 0x0000084016167812 */ /* 0x000fe200078ec0ff */
[----:B-1----:R-:W-:-:S03]  /*6570*/  UIMAD UR4, UR13, UR4, URZ ;  /* 0x000000040d0472a4 */ /* 0x002fc6000f8e02ff */
[----:B------:R-:W1:Y:S01]  /*6580*/  MUFU.RCP R20, R176 ;  /* 0x000000b000147308 */ /* 0x000e620000001000 */
[----:B------:R-:W-:Y:S01]  /*6590*/  LOP3.LUT R23, R22, 0x40, R23, 0x78, !PT ;  /* 0x0000004016177812 */ /* 0x000fe200078e7817 */
[----:B0-----:R-:W-:Y:S01]  /*65a0*/  LDTM.16dp32bit_t0_t15.x16 R4, tmem[UR15] ;  /* 0x0000000f000479ee */ /* 0x001fe20008a00000 */
[----:B------:R-:W0:Y:S01]  /*65b0*/  LDTM.16dp32bit_t16_t31.x16 R4, tmem[UR15+0x10] ;  /* 0x0000100f000479ee */ /* 0x000e220008a20000 */
[----:B------:R-:W3:Y:S01]  /*65c0*/  LDC R24, c[0x0][0x3e8] ;  /* 0x0000fa00ff187b82 */ /* 0x000ee20000000800 */
[----:B------:R-:W4:Y:S01]  /*65d0*/  @!P2 SYNCS.CCTL.IV [UR14+0x9008] ;  /* 0x00900800ff00a9b1 */ /* 0x000f22000800000e */
[----:B------:R-:W-:Y:S01]  /*65e0*/  NOP ;  /* 0x0000000000007918 */ /* 0x000fe20000000000 */
[----:B0-----:R-:W-:Y:S01]  /*65f0*/  @P0 FMUL R4, R4, 0.25 ;  /* 0x3e80000004040820 */ /* 0x001fe20000400000 */
[----:B------:R-:W-:Y:S01]  /*6600*/  @P0 FMUL R5, R5, 0.25 ;  /* 0x3e80000005050820 */ /* 0x000fe20000400000 */
        /* <DEDUP_REMOVED lines=14> */
[----:B------:R-:W-:Y:S01]  /*66f0*/  @!P4 FMUL R4, R4, 16777216 ;  /* 0x4b8000000404c820 */ /* 0x000fe20000400000 */
        /* <DEDUP_REMOVED lines=15> */
[C---:B-1----:R-:W-:Y:S01]  /*67f0*/  FMUL R4, R20.reuse, R4 ;  /* 0x0000000414047220 */ /* 0x042fe20000400000 */
        /* <DEDUP_REMOVED lines=15> */
[----:B------:R-:W-:Y:S01]  /*68f0*/  F2FP.SATFINITE.E4M3.F32.PACK_AB_MERGE_C R20, R5, R4, RZ ;  /* 0x000000040514723e */ /* 0x000fe200048070ff */
[----:B------:R-:W-:Y:S01]  /*6900*/  VIADD R4, R26, 0xc0cafb0d ;  /* 0xc0cafb0d1a047836 */ /* 0x000fe20000000000 */
[----:B------:R-:W-:-:S02]  /*6910*/  F2FP.SATFINITE.E4M3.F32.PACK_AB_MERGE_C R8, R9, R8, RZ ;  /* 0x000000080908723e */ /* 0x000fc400048070ff */
[----:B------:R-:W-:Y:S02]  /*6920*/  F2FP.SATFINITE.E4M3.F32.PACK_AB_MERGE_C R6, R7, R6, RZ ;  /* 0x000000060706723e */ /* 0x000fe400048070ff */
[----:B------:R-:W-:Y:S02]  /*6930*/  F2FP.SATFINITE.E4M3.F32.PACK_AB_MERGE_C R10, R11, R10, RZ ;  /* 0x0000000a0b0a723e */ /* 0x000fe400048070ff */
[----:B------:R-:W-:Y:S02]  /*6940*/  F2FP.SATFINITE.E4M3.F32.PACK_AB_MERGE_C R12, R13, R12, RZ ;  /* 0x0000000c0d0c723e */ /* 0x000fe400048070ff */
[----:B------:R-:W-:Y:S02]  /*6950*/  F2FP.SATFINITE.E4M3.F32.PACK_AB_MERGE_C R14, R15, R14, RZ ;  /* 0x0000000e0f0e723e */ /* 0x000fe400048070ff */
[----:B------:R-:W-:Y:S02]  /*6960*/  LOP3.LUT R20, R20, 0xffff, RZ, 0xc0, !PT ;  /* 0x0000ffff14147812 */ /* 0x000fe400078ec0ff */
[----:B------:R-:W-:-:S02]  /*6970*/  LOP3.LUT R7, R8, 0xffff, RZ, 0xc0, !PT ;  /* 0x0000ffff08077812 */ /* 0x000fc400078ec0ff */
[----:B------:R-:W-:Y:S02]  /*6980*/  LOP3.LUT R5, R4, 0xff800000, RZ, 0xc0, !PT ;  /* 0xff80000004057812 */ /* 0x000fe400078ec0ff */
[----:B------:R-:W-:Y:S02]  /*6990*/  F2FP.SATFINITE.E4M3.F32.PACK_AB_MERGE_C R16, R17, R16, RZ ;  /* 0x000000101110723e */ /* 0x000fe400048070ff */
[----:B------:R-:W-:Y:S01]  /*69a0*/  F2FP.SATFINITE.E4M3.F32.PACK_AB_MERGE_C R18, R19, R18, RZ ;  /* 0x000000121312723e */ /* 0x000fe200048070ff */
[----:B------:R-:W-:Y:S01]  /*69b0*/  IMAD.IADD R4, R26, 0x1, -R5 ;  /* 0x000000011a047824 */ /* 0x000fe200078e0a05 */
[----:B------:R-:W-:Y:S02]  /*69c0*/  LOP3.LUT R15, R6, 0xffff, RZ, 0xc0, !PT ;  /* 0x0000ffff060f7812 */ /* 0x000fe400078ec0ff */
[----:B------:R-:W-:Y:S02]  /*69d0*/  LOP3.LUT R22, R10, 0xffff, RZ, 0xc0, !PT ;  /* 0x0000ffff0a167812 */ /* 0x000fe400078ec0ff */
[----:B------:R-:W-:-:S02]  /*69e0*/  LOP3.LUT R17, R12, 0xffff, RZ, 0xc0, !PT ;  /* 0x0000ffff0c117812 */ /* 0x000fc400078ec0ff */
[----:B------:R-:W-:Y:S02]  /*69f0*/  LOP3.LUT R19, R14, 0xffff, RZ, 0xc0, !PT ;  /* 0x0000ffff0e137812 */ /* 0x000fe400078ec0ff */
[--C-:B------:R-:W-:Y:S02]  /*6a00*/  PRMT R8, R20, 0x3340, R7.reuse ;  /* 0x0000334014087816 */ /* 0x100fe40000000007 */
[----:B------:R-:W-:Y:S02]  /*6a10*/  SHF.R.U32.HI R6, RZ, 0x8, R20 ;  /* 0x00000008ff067819 */ /* 0x000fe40000011614 */
[----:B------:R-:W-:Y:S02]  /*6a20*/  SHF.R.U32.HI R7, RZ, 0x8, R7 ;  /* 0x00000008ff077819 */ /* 0x000fe40000011607 */
[--C-:B------:R-:W-:Y:S02]  /*6a30*/  PRMT R9, R17, 0x3340, R0.reuse ;  /* 0x0000334011097816 */ /* 0x100fe40000000000 */
[----:B------:R-:W-:-:S02]  /*6a40*/  PRMT R13, R19, 0x3340, R0 ;  /* 0x00003340130d7816 */ /* 0x000fc40000000000 */
[----:B------:R-:W-:Y:S02]  /*6a50*/  PRMT R12, R15, 0x3340, R22 ;  /* 0x000033400f0c7816 */ /* 0x000fe40000000016 */
[----:B------:R-:W-:Y:S01]  /*6a60*/  LOP3.LUT R10, R6, 0xffff, RZ, 0xc0, !PT ;  /* 0x0000ffff060a7812 */ /* 0x000fe200078ec0ff */
[----:B------:R-:W-:Y:S01]  /*6a70*/  FADD R6, R4, -1 ;  /* 0xbf80000004067421 */ /* 0x000fe20000000000 */
[----:B------:R-:W-:Y:S02]  /*6a80*/  LOP3.LUT R7, R7, 0xffff, RZ, 0xc0, !PT ;  /* 0x0000ffff07077812 */ /* 0x000fe400078ec0ff */
[----:B------:R-:W-:Y:S02]  /*6a90*/  PRMT R11, R8, 0x5410, R9 ;  /* 0x00005410080b7816 */ /* 0x000fe40000000009 */
[----:B------:R-:W-:Y:S02]  /*6aa0*/  PRMT R13, R12, 0x5410, R13 ;  /* 0x000054100c0d7816 */ /* 0x000fe4000000000d */
[----:B------:R-:W-:Y:S01]  /*6ab0*/  PRMT R12, R10, 0x3340, R7 ;  /* 0x000033400a0c7816 */ /* 0x000fe20000000007 */
[----:B------:R-:W-:Y:S01]  /*6ac0*/  FFMA.FTZ R7, R6, R25, -0.16845393180847167969 ;  /* 0xbe2c7f3006077423 */ /* 0x000fe20000010019 */
[----:B------:R-:W-:-:S02]  /*6ad0*/  SHF.R.U32.HI R4, RZ, 0x8, R15 ;  /* 0x00000008ff047819 */ /* 0x000fc4000001160f */
[----:B------:R-:W-:Y:S01]  /*6ae0*/  SHF.R.U32.HI R8, RZ, 0x8, R22 ;  /* 0x00000008ff087819 */ /* 0x000fe20000011616 */
[----:B------:R-:W-:Y:S01]  /*6af0*/  FFMA.FTZ R7, R6, R7, 0.1716887056827545166 ;  /* 0x3e2fcf2a06077423 */ /* 0x000fe20000010007 */
[----:B------:R-:W-:Y:S01]  /*6b00*/  SHF.R.U32.HI R9, RZ, 0x8, R17 ;  /* 0x00000008ff097819 */ /* 0x000fe20000011611 */
[----:B------:R-:W-:Y:S01]  /*6b10*/  VIADD R17, R154, UR14 ;  /* 0x0000000e9a117c36 */ /* 0x000fe20008000000 */
[----:B------:R-:W-:Y:S01]  /*6b20*/  SHF.R.U32.HI R10, RZ, 0x8, R19 ;  /* 0x00000008ff0a7819 */ /* 0x000fe20000011613 */
[----:B------:R-:W-:Y:S01]  /*6b30*/  FFMA.FTZ R7, R6, R7, -0.17900948226451873779 ;  /* 0xbe374e4306077423 */ /* 0x000fe20000010007 */
[----:B------:R-:W-:Y:S01]  /*6b40*/  LOP3.LUT R15, R4, 0xffff, RZ, 0xc0, !PT ;  /* 0x0000ffff040f7812 */ /* 0x000fe200078ec0ff */
[----:B------:R-:W-:Y:S01]  /*6b50*/  IMAD.SHL.U32 R4, R3, 0x4, RZ ;  /* 0x0000000403047824 */ /* 0x000fe200078e00ff */
[----:B------:R-:W-:Y:S01]  /*6b60*/  LOP3.LUT R8, R8, 0xffff, RZ, 0xc0, !PT ;  /* 0x0000ffff08087812 */ /* 0x000fe200078ec0ff */
[----:B------:R-:W-:Y:S01]  /*6b70*/  FFMA.FTZ R7, R6, R7, 0.20512372255325317383 ;  /* 0x3e520bf406077423 */ /* 0x000fe20000010007 */
[----:B------:R-:W-:Y:S01]  /*6b80*/  LOP3.LUT R9, R9, 0xffff, RZ, 0xc0, !PT ;  /* 0x0000ffff09097812 */ /* 0x000fe200078ec0ff */
[----:B------:R-:W-:Y:S01]  /*6b90*/  IMAD R156, R156, 0x40, R17 ;  /* 0x000000409c9c7824 */ /* 0x000fe200078e0211 */
[----:B------:R-:W-:Y:S01]  /*6ba0*/  LOP3.LUT R10, R10, 0xffff, RZ, 0xc0, !PT ;  /* 0x0000ffff0a0a7812 */ /* 0x000fe200078ec0ff */
[----:B------:R-:W-:Y:S01]  /*6bb0*/  FFMA.FTZ R7, R6, R7, -0.24046532809734344482 ;  /* 0xbe763c8b06077423 */ /* 0x000fe20000010007 */
[----:B------:R-:W-:-:S02]  /*6bc0*/  PRMT R8, R15, 0x3340, R8 ;  /* 0x000033400f087816 */ /* 0x000fc40000000008 */
[----:B------:R-:W-:Y:S01]  /*6bd0*/  PRMT R9, R9, 0x3340, R0 ;  /* 0x0000334009097816 */ /* 0x000fe20000000000 */
[----:B------:R-:W-:Y:S01]  /*6be0*/  FFMA.FTZ R7, R6, R7, 0.28857114911079406738 ;  /* 0x3e93bf9906077423 */ /* 0x000fe20000010007 */
[----:B------:R-:W-:Y:S02]  /*6bf0*/  PRMT R15, R10, 0x3340, R1 ;  /* 0x000033400a0f7816 */ /* 0x000fe40000000001 */
[----:B------:R-:W-:Y:S01]  /*6c00*/  LOP3.LUT R16, R16, 0xffff, RZ, 0xc0, !PT ;  /* 0x0000ffff10107812 */ /* 0x000fe200078ec0ff */
[----:B------:R-:W-:Y:S01]  /*6c10*/  FFMA.FTZ R7, R6, R7, -0.36067417263984680176 ;  /* 0xbeb8aa4906077423 */ /* 0x000fe20000010007 */
[----:B------:R-:W-:Y:S02]  /*6c20*/  PRMT R9, R12, 0x5410, R9 ;  /* 0x000054100c097816 */ /* 0x000fe40000000009 */
[----:B------:R-:W-:Y:S01]  /*6c30*/  PRMT R15, R8, 0x5410, R15 ;  /* 0x00005410080f7816 */ /* 0x000fe2000000000f */
[----:B------:R-:W-:Y:S01]  /*6c40*/  FFMA.FTZ R7, R6, R7, 0.48089820146560668945 ;  /* 0x3ef6384a06077423 */ /* 0x000fe20000010007 */
[----:B------:R-:W-:-:S02]  /*6c50*/  LOP3.LUT R18, R18, 0xffff, RZ, 0xc0, !PT ;  /* 0x0000ffff12127812 */ /* 0x000fc400078ec0ff */
[--C-:B------:R-:W-:Y:S01]  /*6c60*/  PRMT R8, R11, 0x4210, R16.reuse ;  /* 0x000042100b087816 */ /* 0x100fe20000000010 */
[C---:B------:R-:W-:Y:S01]  /*6c70*/  FFMA.FTZ R7, R6.reuse, R7, -0.72134751081466674805 ;  /* 0xbf38aa3b06077423 */ /* 0x040fe20000010007 */
[----:B------:R-:W-:Y:S02]  /*6c80*/  PRMT R9, R9, 0x5210, R16 ;  /* 0x0000521009097816 */ /* 0x000fe40000000010 */
[--C-:B------:R-:W-:Y:S01]  /*6c90*/  PRMT R10, R13, 0x4210, R18.reuse ;  /* 0x000042100d0a7816 */ /* 0x100fe20000000012 */
[----:B------:R-:W-:Y:S01]  /*6ca0*/  FMUL R7, R6, R7 ;  /* 0x0000000706077220 */ /* 0x000fe20000400000 */
[----:B------:R-:W-:Y:S02]  /*6cb0*/  PRMT R11, R15, 0x5210, R18 ;  /* 0x000052100f0b7816 */ /* 0x000fe40000000012 */
[----:B------:R-:W-:Y:S01]  /*6cc0*/  LOP3.LUT R4, R4, 0x380, RZ, 0xc0, !PT ;  /* 0x0000038004047812 */ /* 0x000fe200078ec0ff */
[----:B------:R-:W-:Y:S01]  /*6cd0*/  FMUL R7, R6, R7 ;  /* 0x0000000706077220 */ /* 0x000fe20000400000 */
[----:B------:R-:W-:Y:S01]  /*6ce0*/  ISETP.GE.U32.AND P0, PT, R26, 0x7f800000, PT ;  /* 0x7f8000001a00780c */ /* 0x000fe20003f06070 */
[----:B----4-:R0:W-:Y:S01]  /*6cf0*/  STSM.16.M88.4 [R21], R8 ;  /* 0x0000000815007844 */ /* 0x0101e20000000200 */
[----:B------:R-:W-:Y:S01]  /*6d00*/  IADD3 R23, PT, PT, R23, R156, R4 ;  /* 0x0000009c17177210 */ /* 0x000fe20007ffe004 */
[----:B------:R-:W-:Y:S01]  /*6d10*/  FFMA.FTZ R7, R6, 1.4426950216293334961, R7 ;  /* 0x3fb8aa3b06077823 */ /* 0x000fe20000010007 */
[----:B------:R-:W-:Y:S01]  /*6d20*/  SHF.R.U32.HI R16, RZ, 0x2, R3 ;  /* 0x00000002ff107819 */ /* 0x000fe20000011603 */
[----:B------:R-:W-:Y:S01]  /*6d30*/  BAR.SYNC.DEFER_BLOCKING 0x0 ;  /* 0x0000000000007b1d */ /* 0x000fe20000010000 */
[----:B------:R-:W-:-:S02]  /*6d40*/  FSEL R4, RZ, -23, P3 ;  /* 0xc1b80000ff047808 */ /* 0x000fc40001800000 */
[----:B------:R-:W-:Y:S02]  /*6d50*/  I2FP.F32.S32 R5, R5 ;  /* 0x0000000500057245 */ /* 0x000fe40000201400 */
[----:B------:R-:W-:-:S03]  /*6d60*/  LOP3.LUT R16, R16, 0x38, RZ, 0xc0, !PT ;  /* 0x0000003810107812 */ /* 0x000fc600078ec0ff */
[----:B------:R-:W-:Y:S01]  /*6d70*/  FFMA.FTZ R4, R5, 1.1920928955078125e-07, R4 ;  /* 0x3400000005047823 */ /* 0x000fe20000010004 */
[----:B------:R-:W-:Y:S01]  /*6d80*/  @P0 IMAD.MOV.U32 R5, RZ, RZ, 0x7f800000 ;  /* 0x7f800000ff050424 */ /* 0x000fe200078e00ff */
[----:B------:R-:W-:Y:S02]  /*6d90*/  LOP3.LUT R36, R16, 0x1f, R3, 0xf8, !PT ;  /* 0x0000001f10247812 */ /* 0x000fe400078ef803 */
[----:B------:R-:W-:Y:S01]  /*6da0*/  FADD R4, R4, R7 ;  /* 0x0000000704047221 */ /* 0x000fe20000000000 */
[C---:B------:R-:W-:Y:S01]  /*6db0*/  @P0 FFMA.FTZ R4, R26.reuse, R5, +INF ;  /* 0x7f8000001a040423 */ /* 0x040fe20000010005 */
[----:B------:R-:W-:Y:S01]  /*6dc0*/  FSETP.NEU.AND P0, PT, R26, RZ, PT ;  /* 0x000000ff1a00720b */ /* 0x000fe20003f0d000 */
[C---:B------:R-:W-:Y:S01]  /*6dd0*/  IMAD.SHL.U32 R5, R36.reuse, 0x8, RZ ;  /* 0x0000000824057824 */ /* 0x040fe200078e00ff */
[----:B------:R-:W-:Y:S01]  /*6de0*/  SHF.R.U32.HI R7, RZ, 0x6, R3 ;  /* 0x00000006ff077819 */ /* 0x000fe20000011603 */
[----:B------:R-:W-:Y:S01]  /*6df0*/  IMAD.SHL.U32 R36, R36, 0x10, RZ ;  /* 0x0000001024247824 */ /* 0x000fe200078e00ff */
[----:B------:R-:W-:-:S02]  /*6e00*/  FSEL R4, R4, -INF , P0 ;  /* 0xff80000004047808 */ /* 0x000fc40000000000 */
[----:B------:R-:W-:Y:S01]  /*6e10*/  LOP3.LUT R6, R5, 0xc0, RZ, 0xc0, !PT ;  /* 0x000000c005067812 */ /* 0x000fe200078ec0ff */
[----:B------:R-:W-:Y:S01]  /*6e20*/  IMAD R5, R2, UR5, RZ ;  /* 0x0000000502057c24 */ /* 0x000fe2000f8e02ff */
[----:B------:R-:W-:Y:S01]  /*6e30*/  SGXT.U32 R7, R7, 0x2 ;  /* 0x000000020707781a */ /* 0x000fe20000000000 */
[----:B------:R-:W-:Y:S01]  /*6e40*/  FFMA R173, R4, 0.69314718246459960938, R173 ;  /* 0x3f31721804ad7823 */ /* 0x000fe200000000ad */
[----:B------:R-:W1:Y:S01]  /*6e50*/  LDSM.16.M88.4 R12, [R23] ;  /* 0x00000000170c783b */ /* 0x000e620000000200 */
[----:B0-----:R-:W-:Y:S01]  /*6e60*/  LEA.HI R9, R3, 0xc, RZ, 0x1a ;  /* 0x0000000c03097811 */ /* 0x001fe200078fd0ff */
[----:B------:R-:W-:Y:S01]  /*6e70*/  IMAD.IADD R38, R17, 0x1, R6 ;  /* 0x0000000111267824 */ /* 0x000fe200078e0206 */
[----:B--2---:R-:W-:Y:S01]  /*6e80*/  IADD3 R32, P0, P2, R5, UR4, R32 ;  /* 0x0000000405207c10 */ /* 0x004fe2000fa1e020 */
[----:B------:R-:W-:Y:S01]  /*6e90*/  USHF.R.S32.HI UR5, URZ, 0x1f, UR4 ;  /* 0x0000001fff057899 */ /* 0x000fe20008011404 */
[----:B------:R-:W-:Y:S01]  /*6ea0*/  SHF.R.S32.HI R4, RZ, 0x1f, R5 ;  /* 0x0000001fff047819 */ /* 0x000fe20000011405 */
[-C--:B---3--:R-:W-:Y:S01]  /*6eb0*/  IMAD R5, R7, R24.reuse, RZ ;  /* 0x0000001807057224 */ /* 0x088fe200078e02ff */
[----:B------:R-:W-:Y:S01]  /*6ec0*/  LEA.HI R11, R3, 0x1c, RZ, 0x1a ;  /* 0x0000001c030b7811 */ /* 0x000fe200078fd0ff */
[-C--:B------:R-:W-:Y:S01]  /*6ed0*/  IMAD R6, R9, R24.reuse, RZ ;  /* 0x0000001809067224 */ /* 0x080fe200078e02ff */
[----:B------:R-:W-:Y:S01]  /*6ee0*/  LOP3.LUT R36, R36, 0xf0, RZ, 0xc0, !PT ;  /* 0x000000f024247812 */ /* 0x000fe200078ec0ff */
[----:B------:R-:W-:Y:S01]  /*6ef0*/  IMAD R7, R24, 0x4, R5 ;  /* 0x0000000418077824 */ /* 0x000fe200078e0205 */
[----:B------:R-:W-:Y:S01]  /*6f00*/  IADD3.X R40, PT, PT, R4, UR5, R33, P0, P2 ;  /* 0x0000000504287c10 */ /* 0x000fe200087e4421 */
[----:B------:R-:W-:Y:S01]  /*6f10*/  IMAD R8, R11, R24, RZ ;  /* 0x000000180b087224 */ /* 0x000fe200078e02ff */
[-C--:B------:R-:W-:Y:S01]  /*6f20*/  IADD3 R4, P0, PT, R5, R32.reuse, RZ ;  /* 0x0000002005047210 */ /* 0x080fe20007f1e0ff */
[----:B------:R-:W0:Y:S01]  /*6f30*/  LDCU UR4, c[0x0][0x3ec] ;  /* 0x00007d80ff0477ac */ /* 0x000e220008000800 */
[----:B------:R-:W-:-:S02]  /*6f40*/  IADD3 R10, P2, PT, R6, R32, RZ ;  /* 0x00000020060a7210 */ /* 0x000fc40007f5e0ff */
[-C--:B------:R-:W-:Y:S02]  /*6f50*/  LEA.HI.X.SX32 R5, R5, R40.reuse, 0x1, P0 ;  /* 0x0000002805057211 */ /* 0x080fe400000f0eff */
[----:B------:R-:W-:Y:S02]  /*6f60*/  LEA.HI.X.SX32 R11, R6, R40, 0x1, P2 ;  /* 0x00000028060b7211 */ /* 0x000fe400010f0eff */
[CC--:B------:R-:W-:Y:S02]  /*6f70*/  IADD3 R18, P3, PT, R8.reuse, R32.reuse, RZ ;  /* 0x0000002008127210 */ /* 0x0c0fe40007f7e0ff */
[----:B------:R-:W-:Y:S02]  /*6f80*/  IADD3 R6, P0, PT, R7, R32, RZ ;  /* 0x0000002007067210 */ /* 0x000fe40007f1e0ff */
[----:B------:R-:W-:Y:S01]  /*6f90*/  LEA.HI.X.SX32 R19, R8, R40, 0x1, P3 ;  /* 0x0000002808137211 */ /* 0x000fe200018f0eff */
[----:B0-----:R-:W-:-:S04]  /*6fa0*/  UIMAD UR4, UR13, UR4, URZ ;  /* 0x000000040d0472a4 */ /* 0x001fc8000f8e02ff */
[----:B------:R-:W-:Y:S02]  /*6fb0*/  USHF.L.U32 UR6, UR4, 0x2, URZ ;  /* 0x0000000204067899 */ /* 0x000fe400080006ff */
[----:B------:R-:W-:Y:S01]  /*6fc0*/  UIMAD.WIDE UR4, UR4, 0x4, URZ ;  /* 0x00000004040478a5 */ /* 0x000fe2000f8e02ff */
[C---:B-1----:R-:W-:Y:S02]  /*6fd0*/  PRMT R45, R13.reuse, 0x7770, RZ ;  /* 0x000077700d2d7816 */ /* 0x042fe400000000ff */
[C---:B------:R-:W-:Y:S02]  /*6fe0*/  PRMT R47, R13.reuse, 0x7771, RZ ;  /* 0x000077710d2f7816 */ /* 0x040fe400000000ff */
[C---:B------:R-:W-:Y:S02]  /*6ff0*/  PRMT R49, R13.reuse, 0x7772, RZ ;  /* 0x000077720d317816 */ /* 0x040fe400000000ff */
[----:B------:R-:W-:Y:S02]  /*7000*/  PRMT R51, R13, 0x7773, RZ ;  /* 0x000077730d337816 */ /* 0x000fe400000000ff */
[----:B------:R-:W-:-:S02]  /*7010*/  PRMT R61, R15, 0x7770, RZ ;  /* 0x000077700f3d7816 */ /* 0x000fc400000000ff */
[C---:B------:R-:W-:Y:S02]  /*7020*/  PRMT R63, R15.reuse, 0x7771, RZ ;  /* 0x000077710f3f7816 */ /* 0x040fe400000000ff */
[C---:B------:R-:W-:Y:S02]  /*7030*/  PRMT R65, R15.reuse, 0x7772, RZ ;  /* 0x000077720f417816 */ /* 0x040fe400000000ff */
[----:B------:R-:W-:Y:S02]  /*7040*/  PRMT R67, R15, 0x7773, RZ ;  /* 0x000077730f437816 */ /* 0x000fe400000000ff */
[C---:B------:R-:W-:Y:S02]  /*7050*/  LEA.HI R13, R3.reuse, 0x2c, RZ, 0x1a ;  /* 0x0000002c030d7811 */ /* 0x040fe400078fd0ff */
[----:B------:R-:W-:Y:S01]  /*7060*/  LEA.HI R15, R3, 0x3c, RZ, 0x1a ;  /* 0x0000003c030f7811 */ /* 0x000fe200078fd0ff */
[----:B------:R-:W-:Y:S01]  /*7070*/  IMAD R3, R24, 0x4, R7 ;  /* 0x0000000418037824 */ /* 0x000fe200078e0207 */
[C---:B------:R-:W-:Y:S01]  /*7080*/  PRMT R37, R12.reuse, 0x7770, RZ ;  /* 0x000077700c257816 */ /* 0x040fe200000000ff */
[-C--:B------:R-:W-:Y:S01]  /*7090*/  IMAD R9, R13, R24.reuse, RZ ;  /* 0x000000180d097224 */ /* 0x080fe200078e02ff */
[----:B------:R-:W-:Y:S01]  /*70a0*/  PRMT R39, R12, 0x7771, RZ ;  /* 0x000077710c277816 */ /* 0x000fe200000000ff */
[----:B------:R-:W-:Y:S01]  /*70b0*/  IMAD R13, R24, 0x8, R3 ;  /* 0x00000008180d7824 */ /* 0x000fe200078e0203 */
[C---:B------:R-:W-:Y:S01]  /*70c0*/  PRMT R41, R12.reuse, 0x7772, RZ ;  /* 0x000077720c297816 */ /* 0x040fe200000000ff */
[----:B------:R-:W-:Y:S01]  /*70d0*/  STG.E.U8 desc[UR28][R4.64], R37 ;  /* 0x0000002504007986 */ /* 0x000fe2000c10111c */
[----:B------:R-:W-:Y:S01]  /*70e0*/  PRMT R43, R12, 0x7773, RZ ;  /* 0x000077730c2b7816 */ /* 0x000fe200000000ff */
[----:B------:R-:W-:Y:S01]  /*70f0*/  IMAD R12, R15, R24, RZ ;  /* 0x000000180f0c7224 */ /* 0x000fe200078e02ff */
[----:B------:R-:W-:Y:S01]  /*7100*/  IADD3 R26, P4, PT, R9, R32, RZ ;  /* 0x00000020091a7210 */ /* 0x000fe20007f9e0ff */
[----:B------:R-:W-:Y:S01]  /*7110*/  IMAD R15, R24, 0x4, R13 ;  /* 0x00000004180f7824 */ /* 0x000fe200078e020d */
[----:B------:R-:W-:-:S02]  /*7120*/  LEA.HI.X.SX32 R7, R7, R40, 0x1, P0 ;  /* 0x0000002807077211 */ /* 0x000fc400000f0eff */
[-C--:B------:R-:W-:Y:S01]  /*7130*/  IADD3 R8, P0, PT, R3, R32.reuse, RZ ;  /* 0x0000002003087210 */ /* 0x080fe20007f1e0ff */
[----:B------:R-:W-:Y:S01]  /*7140*/  IMAD R17, R24, 0x4, R15 ;  /* 0x0000000418117824 */ /* 0x000fe200078e020f */
[----:B------:R-:W-:Y:S01]  /*7150*/  IADD3 R34, P5, PT, R12, R32, RZ ;  /* 0x000000200c227210 */ /* 0x000fe20007fbe0ff */
[----:B------:R0:W-:Y:S01]  /*7160*/  STG.E.U8 desc[UR28][R6.64], R39 ;  /* 0x0000002706007986 */ /* 0x0001e2000c10111c */
[-C--:B------:R-:W-:Y:S01]  /*7170*/  LEA.HI.X.SX32 R27, R9, R40.reuse, 0x1, P4 ;  /* 0x00000028091b7211 */ /* 0x080fe200020f0eff */
[----:B------:R-:W-:Y:S01]  /*7180*/  IMAD R21, R24, 0x8, R17 ;  /* 0x0000000818157824 */ /* 0x000fe200078e0211 */
[-C--:B------:R-:W-:Y:S02]  /*7190*/  LEA.HI.X.SX32 R9, R3, R40.reuse, 0x1, P0 ;  /* 0x0000002803097211 */ /* 0x080fe400000f0eff */
[----:B------:R-:W-:Y:S01]  /*71a0*/  LEA.HI.X.SX32 R35, R12, R40, 0x1, P5 ;  /* 0x000000280c237211 */ /* 0x000fe200028f0eff */
[----:B------:R-:W-:Y:S01]  /*71b0*/  IMAD R23, R24, 0x4, R21 ;  /* 0x0000000418177824 */ /* 0x000fe200078e0215 */
[C---:B------:R-:W-:Y:S01]  /*71c0*/  PRMT R53, R14.reuse, 0x7770, RZ ;  /* 0x000077700e357816 */ /* 0x040fe200000000ff */
[----:B------:R-:W-:Y:S01]  /*71d0*/  STG.E.U8 desc[UR28][R8.64], R41 ;  /* 0x0000002908007986 */ /* 0x000fe2000c10111c */
[----:B------:R-:W-:Y:S01]  /*71e0*/  PRMT R55, R14, 0x7771, RZ ;  /* 0x000077710e377816 */ /* 0x000fe200000000ff */
[----:B------:R-:W-:Y:S01]  /*71f0*/  IMAD R25, R24, 0x4, R23 ;  /* 0x0000000418197824 */ /* 0x000fe200078e0217 */
[C---:B------:R-:W-:Y:S01]  /*7200*/  PRMT R57, R14.reuse, 0x7772, RZ ;  /* 0x000077720e397816 */ /* 0x040fe200000000ff */
[----:B------:R-:W-:Y:S01]  /*7210*/  STG.E.U8 desc[UR28][R10.64], R43 ;  /* 0x0000002b0a007986 */ /* 0x000fe2000c10111c */
[----:B------:R-:W-:Y:S01]  /*7220*/  PRMT R59, R14, 0x7773, RZ ;  /* 0x000077730e3b7816 */ /* 0x000fe200000000ff */
[C---:B------:R-:W-:Y:S01]  /*7230*/  IMAD R3, R24.reuse, 0x8, R25 ;  /* 0x0000000818037824 */ /* 0x040fe200078e0219 */
[-C--:B------:R-:W-:Y:S01]  /*7240*/  IADD3 R12, P2, PT, R13, R32.reuse, RZ ;  /* 0x000000200d0c7210 */ /* 0x080fe20007f5e0ff */
[----:B0-----:R-:W0:Y:S01]  /*7250*/  LDC.64 R6, c[0x0][0x3a0] ;  /* 0x0000e800ff067b82 */ /* 0x001e220000000a00 */
[-C--:B------:R-:W-:Y:S01]  /*7260*/  IADD3 R14, P3, PT, R15, R32.reuse, RZ ;  /* 0x000000200f0e7210 */ /* 0x080fe20007f7e0ff */
[----:B------:R-:W-:Y:S01]  /*7270*/  IMAD R31, R24, 0x4, R3 ;  /* 0x00000004181f7824 */ /* 0x000fe200078e0203 */
[----:B------:R-:W-:-:S02]  /*7280*/  IADD3 R16, P0, PT, R17, R32, RZ ;  /* 0x0000002011107210 */ /* 0x000fc40007f1e0ff */
[-C--:B------:R-:W-:Y:S01]  /*7290*/  LEA.HI.X.SX32 R13, R13, R40.reuse, 0x1, P2 ;  /* 0x000000280d0d7211 */ /* 0x080fe200010f0eff */
[----:B------:R-:W-:Y:S01]  /*72a0*/  IMAD R33, R24, 0x4, R31 ;  /* 0x0000000418217824 */ /* 0x000fe200078e021f */
[----:B------:R-:W-:Y:S02]  /*72b0*/  LEA.HI.X.SX32 R15, R15, R40, 0x1, P3 ;  /* 0x000000280f0f7211 */ /* 0x000fe400018f0eff */
[-C--:B------:R-:W-:Y:S01]  /*72c0*/  IADD3 R20, P2, PT, R21, R32.reuse, RZ ;  /* 0x0000002015147210 */ /* 0x080fe20007f5e0ff */
[----:B------:R-:W-:Y:S01]  /*72d0*/  STG.E.U8 desc[UR28][R12.64], R45 ;  /* 0x0000002d0c007986 */ /* 0x000fe2000c10111c */
[----:B------:R-:W-:Y:S02]  /*72e0*/  IADD3 R22, P3, PT, R23, R32, RZ ;  /* 0x0000002017167210 */ /* 0x000fe40007f7e0ff */
[----:B------:R-:W-:Y:S01]  /*72f0*/  LEA.HI.X.SX32 R17, R17, R40, 0x1, P0 ;  /* 0x0000002811117211 */ /* 0x000fe200000f0eff */
[----:B------:R-:W-:Y:S01]  /*7300*/  STG.E.U8 desc[UR28][R14.64], R47 ;  /* 0x0000002f0e007986 */ /* 0x000fe2000c10111c */
[----:B------:R-:W-:-:S02]  /*7310*/  IADD3 R24, P0, PT, R25, R32, RZ ;  /* 0x0000002019187210 */ /* 0x000fc40007f1e0ff */
[-C--:B------:R-:W-:Y:S01]  /*7320*/  LEA.HI.X.SX32 R21, R21, R40.reuse, 0x1, P2 ;  /* 0x0000002815157211 */ /* 0x080fe200010f0eff */
[----:B------:R-:W-:Y:S01]  /*7330*/  STG.E.U8 desc[UR28][R16.64], R49 ;  /* 0x0000003110007986 */ /* 0x000fe2000c10111c */
[----:B------:R-:W-:Y:S02]  /*7340*/  LEA.HI.X.SX32 R23, R23, R40, 0x1, P3 ;  /* 0x0000002817177211 */ /* 0x000fe400018f0eff */
[-C--:B------:R-:W-:Y:S01]  /*7350*/  IADD3 R28, P2, PT, R3, R32.reuse, RZ ;  /* 0x00000020031c7210 */ /* 0x080fe20007f5e0ff */
[----:B------:R-:W-:Y:S01]  /*7360*/  STG.E.U8 desc[UR28][R18.64], R51 ;  /* 0x0000003312007986 */ /* 0x000fe2000c10111c */
[-C--:B------:R-:W-:Y:S02]  /*7370*/  IADD3 R30, P3, PT, R31, R32.reuse, RZ ;  /* 0x000000201f1e7210 */ /* 0x080fe40007f7e0ff */
[----:B------:R-:W-:Y:S01]  /*7380*/  IADD3 R32, P4, PT, R33, R32, RZ ;  /* 0x0000002021207210 */ /* 0x000fe20007f9e0ff */
[----:B------:R-:W-:Y:S01]  /*7390*/  STG.E.U8 desc[UR28][R20.64], R53 ;  /* 0x0000003514007986 */ /* 0x000fe2000c10111c */
[----:B------:R-:W-:-:S02]  /*73a0*/  LEA.HI.X.SX32 R25, R25, R40, 0x1, P0 ;  /* 0x0000002819197211 */ /* 0x000fc400000f0eff */
[-C--:B------:R-:W-:Y:S01]  /*73b0*/  LEA.HI.X.SX32 R29, R3, R40.reuse, 0x1, P2 ;  /* 0x00000028031d7211 */ /* 0x080fe200010f0eff */
[----:B------:R-:W-:Y:S01]  /*73c0*/  STG.E.U8 desc[UR28][R22.64], R55 ;  /* 0x0000003716007986 */ /* 0x000fe2000c10111c */
[-C--:B------:R-:W-:Y:S01]  /*73d0*/  LEA.HI.X.SX32 R31, R31, R40.reuse, 0x1, P3 ;  /* 0x000000281f1f7211 */ /* 0x080fe200018f0eff */
[----:B------:R-:W-:Y:S01]  /*73e0*/  IMAD.SHL.U32 R3, R2, 0x4, RZ ;  /* 0x0000000402037824 */ /* 0x000fe200078e00ff */
[----:B------:R-:W-:Y:S01]  /*73f0*/  LEA.HI.X.SX32 R33, R33, R40, 0x1, P4 ;  /* 0x0000002821217211 */ /* 0x000fe200020f0eff */
[----:B------:R-:W-:Y:S01]  /*7400*/  STG.E.U8 desc[UR28][R24.64], R57 ;  /* 0x0000003918007986 */ /* 0x000fe2000c10111c */
[----:B------:R-:W-:Y:S01]  /*7410*/  ISETP.GE.U32.AND P0, PT, R0, 0x40, PT ;  /* 0x000000400000780c */ /* 0x000fe20003f06070 */
[----:B------:R-:W-:Y:S01]  /*7420*/  IMAD.HI R0, R2, 0x4, RZ ;  /* 0x0000000402007827 */ /* 0x000fe200078e02ff */
[----:B0-----:R-:W-:Y:S01]  /*7430*/  IADD3 R2, P2, P3, R3, UR6, R6 ;  /* 0x0000000603027c10 */ /* 0x001fe2000fb5e006 */
[----:B------:R-:W-:Y:S03]  /*7440*/  STG.E.U8 desc[UR28][R26.64], R59 ;  /* 0x0000003b1a007986 */ /* 0x000fe6000c10111c */
[----:B------:R-:W-:Y:S01]  /*7450*/  IADD3.X R3, PT, PT, R0, UR5, R7, P2, P3 ;  /* 0x0000000500037c10 */ /* 0x000fe200097e6407 */
[----:B------:R-:W-:Y:S04]  /*7460*/  STG.E.U8 desc[UR28][R28.64], R61 ;  /* 0x0000003d1c007986 */ /* 0x000fe8000c10111c */
[----:B------:R-:W-:Y:S04]  /*7470*/  STG.E.U8 desc[UR28][R30.64], R63 ;  /* 0x0000003f1e007986 */ /* 0x000fe8000c10111c */
[----:B------:R-:W-:Y:S04]  /*7480*/  STG.E.U8 desc[UR28][R32.64], R65 ;  /* 0x0000004120007986 */ /* 0x000fe8000c10111c */
[----:B------:R-:W-:Y:S01]  /*7490*/  STG.E.U8 desc[UR28][R34.64], R67 ;  /* 0x0000004322007986 */ /* 0x000fe2000c10111c */
[----:B------:R-:W-:Y:S06]  /*74a0*/  BAR.SYNC.DEFER_BLOCKING 0x0 ;  /* 0x0000000000007b1d */ /* 0x000fec0000010000 */
[----:B------:R-:W-:Y:S02]  /*74b0*/  STSM.16.M88 [R38], R173 ;  /* 0x000000ad26007844 */ /* 0x000fe40000000000 */
[----:B------:R-:W-:Y:S06]  /*74c0*/  BAR.SYNC.DEFER_BLOCKING 0x0 ;  /* 0x0000000000007b1d */ /* 0x000fec0000010000 */
[----:B------:R-:W0:Y:S04]  /*74d0*/  LDSM.16.M88 R5, [R36+UR14] ;  /* 0x0000000e2405783b */ /* 0x000e280008000000 */
[----:B0-----:R0:W-:Y:S01]  /*74e0*/  @!P0 STG.E desc[UR28][R2.64], R5 ;  /* 0x0000000502008986 */ /* 0x0011e2000c10191c */
[----:B------:R-:W-:Y:S06]  /*74f0*/  BAR.SYNC.DEFER_BLOCKING 0x0 ;  /* 0x0000000000007b1d */ /* 0x000fec0000010000 */
[----:B------:R-:W-:Y:S05]  /*7500*/  @P1 BRA `(.L_x_19) ;  /* 0x0000000000a01947 */ /* 0x000fea0003800000 */
[----:B------:R-:W1:Y:S01]  /*7510*/  S2UR UR5, SR_CgaCtaId ;  /* 0x00000000000579c3 */ /* 0x000e620000008800 */
[----:B------:R-:W-:Y:S01]  /*7520*/  NOP ;  /* 0x0000000000007918 */ /* 0x000fe20000000000 */
[----:B------:R-:W-:Y:S01]  /*7530*/  UMOV UR4, 0x50 ;  /* 0x0000005000047882 */ /* 0x000fe20000000000 */
[----:B------:R-:W-:Y:S02]  /*7540*/  IMAD.U32 R0, RZ, RZ, UR12 ;  /* 0x0000000cff007e24 */ /* 0x000fe4000f8e00ff */
[----:B0-----:R-:W-:Y:S02]  /*7550*/  IMAD.MOV.U32 R3, RZ, RZ, 0xf ;  /* 0x0000000fff037424 */ /* 0x001fe400078e00ff */
[----:B------:R-:W-:Y:S01]  /*7560*/  IMAD.MOV.U32 R7, RZ, RZ, 0x1 ;  /* 0x00000001ff077424 */ /* 0x000fe200078e00ff */
[----:B------:R-:W-:-:S04]  /*7570*/  LOP3.LUT R0, R0, 0xffff, RZ, 0xc0, !PT ;  /* 0x0000ffff00007812 */ /* 0x000fc800078ec0ff */
[----:B------:R-:W-:-:S05]  /*7580*/  SHF.R.U32.HI R0, RZ, 0x5, R0 ;  /* 0x00000005ff007819 */ /* 0x000fca0000011600 */
[----:B------:R-:W-:Y:S01]  /*7590*/  VIADD R2, R0, 0x10 ;  /* 0x0000001000027836 */ /* 0x000fe20000000000 */
[----:B------:R-:W-:Y:S01]  /*75a0*/  SHF.L.U32 R0, R3, R0, RZ ;  /* 0x0000000003007219 */ /* 0x000fe200000006ff */
[----:B-1----:R-:W-:-:S03]  /*75b0*/  ULEA UR6, UR5, UR4, 0x18 ;  /* 0x0000000405067291 */ /* 0x002fc6000f8ec0ff */
[----:B------:R-:W-:-:S04]  /*75c0*/  SHF.L.U32 R3, R7, R2, RZ ;  /* 0x0000000207037219 */ /* 0x000fc800000006ff */
[----:B------:R-:W-:Y:S02]  /*75d0*/  LOP3.LUT R0, R3, R0, RZ, 0xfc, !PT ;  /* 0x0000000003007212 */ /* 0x000fe400078efcff */
[----:B------:R-:W0:Y:S02]  /*75e0*/  LDS R5, [UR6] ;  /* 0x00000006ff057984 */ /* 0x000e240008000800 */
[C---:B------:R-:W-:Y:S02]  /*75f0*/  LOP3.LUT R2, R0.reuse, 0xffff, RZ, 0xc0, !PT ;  /* 0x0000ffff00027812 */ /* 0x040fe400078ec0ff */
[----:B0-----:R-:W-:-:S04]  /*7600*/  LOP3.LUT R3, R0, 0xffff, R5, 0x80, !PT ;  /* 0x0000ffff00037812 */ /* 0x001fc800078e8005 */
[----:B------:R-:W-:-:S13]  /*7610*/  ISETP.NE.AND P0, PT, R3, R2, PT ;  /* 0x000000020300720c */ /* 0x000fda0003f05270 */
[----:B------:R-:W-:Y:S05]  /*7620*/  @P0 BRA `(.L_x_20) ;  /* 0x0000000000500947 */ /* 0x000fea0003800000 */
[----:B------:R-:W-:Y:S02]  /*7630*/  SHF.R.U32.HI R5, RZ, 0x10, R5 ;  /* 0x00000010ff057819 */ /* 0x000fe40000011605 */
[----:B------:R-:W-:-:S04]  /*7640*/  SHF.R.U32.HI R2, RZ, 0x10, R0 ;  /* 0x00000010ff027819 */ /* 0x000fc80000011600 */
[----:B------:R-:W-:-:S04]  /*7650*/  LOP3.LUT R5, R5, R2, RZ, 0xc0, !PT ;  /* 0x0000000205057212 */ /* 0x000fc800078ec0ff */
[----:B------:R-:W-:-:S13]  /*7660*/  ISETP.NE.AND P0, PT, R5, R2, PT ;  /* 0x000000020500720c */ /* 0x000fda0003f05270 */
[----:B------:R-:W-:Y:S05]  /*7670*/  @P0 BRA `(.L_x_21) ;  /* 0x0000000000300947 */ /* 0x000fea0003800000 */
[----:B------:R-:W-:Y:S01]  /*7680*/  R2UR UR4, R0 ;  /* 0x00000000000472ca */ /* 0x000fe200000e0000 */
[----:B------:R-:W-:Y:S01]  /*7690*/  VOTEU.ANY UR5, UPT, PT ;  /* 0x0000000000057886 */ /* 0x000fe200038e0100 */
[----:B------:R-:W0:Y:S01]  /*76a0*/  S2R R0, SR_LANEID ;  /* 0x0000000000007919 */ /* 0x000e220000000000 */
[----:B------:R-:W-:-:S10]  /*76b0*/  UFLO.U32 UR5, UR5 ;  /* 0x00000005000572bd */ /* 0x000fd400080e0000 */
[----:B------:R-:W-:-:S06]  /*76c0*/  ULOP3.LUT UR4, URZ, UR4, URZ, 0x33, !UPT ;  /* 0x00000004ff047292 */ /* 0x000fcc000f8e33ff */
[----:B------:R-:W-:-:S04]  /*76d0*/  IMAD.U32 R2, RZ, RZ, UR4 ;  /* 0x00000004ff027e24 */ /* 0x000fc8000f8e00ff */
[----:B------:R-:W1:Y:S02]  /*76e0*/  REDUX UR7, R2 ;  /* 0x00000000020773c4 */ /* 0x000e640000000000 */
[----:B------:R2:W-:Y:S01]  /*76f0*/  UTCATOMSWS.AND URZ, UR4 ;  /* 0x0000000400ff79e3 */ /* 0x0005e20008000000 */
[----:B0-----:R-:W-:Y:S01]  /*7700*/  ISETP.EQ.U32.AND P0, PT, R0, UR5, PT ;  /* 0x0000000500007c0c */ /* 0x001fe2000bf02070 */
[----:B-1----:R-:W-:-:S12]  /*7710*/  IMAD.U32 R0, RZ, RZ, UR7 ;  /* 0x00000007ff007e24 */ /* 0x002fd8000f8e00ff */
[----:B------:R2:W-:Y:S01]  /*7720*/  @P0 ATOMS.AND RZ, [UR6], R0 ;  /* 0x00000000ffff098c */ /* 0x0005e2000a800006 */
[----:B------:R-:W-:Y:S05]  /*7730*/  BRA `(.L_x_19) ;  /* 0x0000000000147947 */ /* 0x000fea0003800000 */
.L_x_21:
[----:B------:R-:W-:-:S07]  /*7740*/  MOV R2, 0x7760 ;  /* 0x0000776000027802 */ /* 0x000fce0000000f00 */
[----:B------:R-:W-:Y:S05]  /*7750*/  CALL.REL.NOINC `($__internal_0_$__cuda_sm10x_tcgen05_guardrail_trap_col_being_dealloced_not_returned_by_alloc) ;  /* 0x0000000000447944 */ /* 0x000fea0003c00000 */
[----:B------:R-:W-:Y:S05]  /*7760*/  BRA `(.L_x_19) ;  /* 0x0000000000087947 */ /* 0x000fea0003800000 */
.L_x_20:
[----:B------:R-:W-:-:S07]  /*7770*/  MOV R2, 0x7790 ;  /* 0x0000779000027802 */ /* 0x000fce0000000f00 */
[----:B------:R-:W-:Y:S05]  /*7780*/  CALL.REL.NOINC `($__internal_2_$__cuda_sm10x_tcgen05_guardrail_trap_unallocated_columns_being_dealloced) ;  /* 0x0000000000507944 */ /* 0x000fea0003c00000 */
.L_x_19:
[----:B------:R-:W-:Y:S01]  /*7790*/  NOP ;  /* 0x0000000000007918 */ /* 0x000fe20000000000 */
[----:B--2---:R-:W-:Y:S05]  /*77a0*/  EXIT ;  /* 0x000000000000794d */ /* 0x004fea0003800000 */
.L_x_8:
[----:B------:R-:W1:Y:S02]  /*77b0*/  SYNCS.PHASECHK.TRANS64.TRYWAIT P0, [UR14+0x4000], RZ ;  /* 0x004000ffff0075a7 */ /* 0x000e64000800110e */
[----:B-1----:R-:W-:Y:S05]  /*77c0*/  @!P0 BRA `(.L_x_8) ;  /* 0xfffffffc00f88947 */ /* 0x002fea000383ffff */
[----:B------:R-:W-:Y:S05]  /*77d0*/  BRA `(.L_x_7) ;  /* 0xffffffa400087947 */ /* 0x000fea000383ffff */
.L_x_13:
[----:B------:R-:W1:Y:S02]  /*77e0*/  SYNCS.PHASECHK.TRANS64.TRYWAIT P3, [UR14+0x9010], RZ ;  /* 0x009010ffff0075a7 */ /* 0x000e64000806110e */
[----:B-1----:R-:W-:Y:S05]  /*77f0*/  @!P3 BRA `(.L_x_13) ;  /* 0xfffffffc00f8b947 */ /* 0x002fea000383ffff */
[----:B------:R-:W-:Y:S05]  /*7800*/  BRA `(.L_x_22) ;  /* 0xffffffd0002c7947 */ /* 0x000fea000383ffff */
.L_x_14:
[----:B------:R-:W0:Y:S02]  /*7810*/  SYNCS.PHASECHK.TRANS64.TRYWAIT P4, [UR18], R194 ;  /* 0x000000c2ff0075a7 */ /* 0x000e240008081112 */
[----:B0-----:R-:W-:Y:S05]  /*7820*/  @!P4 BRA `(.L_x_14) ;  /* 0xfffffffc00f8c947 */ /* 0x001fea000383ffff */
[----:B------:R-:W-:Y:S05]  /*7830*/  BRA `(.L_x_23) ;  /* 0xffffffdc006c7947 */ /* 0x000fea000383ffff */
.L_x_18:
[----:B------:R-:W0:Y:S02]  /*7840*/  SYNCS.PHASECHK.TRANS64.TRYWAIT P0, [UR18], R4 ;  /* 0x00000004ff0075a7 */ /* 0x000e240008001112 */
[----:B0-----:R-:W-:Y:S05]  /*7850*/  @!P0 BRA `(.L_x_18) ;  /* 0xfffffffc00f88947 */ /* 0x001fea000383ffff */
[----:B------:R-:W-:Y:S05]  /*7860*/  BRA `(.L_x_17) ;  /* 0xffffffe800d47947 */ /* 0x000fea000383ffff */
        .weak           $__internal_0_$__cuda_sm10x_tcgen05_guardrail_trap_col_being_dealloced_not_returned_by_alloc
        .type           $__internal_0_$__cuda_sm10x_tcgen05_guardrail_trap_col_being_dealloced_not_returned_by_alloc,@function
        .size           $__internal_0_$__cuda_sm10x_tcgen05_guardrail_trap_col_being_dealloced_not_returned_by_alloc,($__internal_1_$__cuda_sm10x_tcgen05_guardrail_trap_phase_invalid_during_alloc - $__internal_0_$__cuda_sm10x_tcgen05_guardrail_trap_col_being_dealloced_not_returned_by_alloc)
$__internal_0_$__cuda_sm10x_tcgen05_guardrail_trap_col_being_dealloced_not_returned_by_alloc:
[----:B------:R-:W-:Y:S05]  /*7870*/  BPT.TRAP 0x1 ;  /* 0x000000040000795c */ /* 0x000fea0000300000 */
[----:B------:R-:W-:-:S04]  /*7880*/  IMAD.MOV.U32 R3, RZ, RZ, 0x0 ;  /* 0x00000000ff037424 */ /* 0x000fc800078e00ff */
[----:B------:R-:W-:Y:S05]  /*7890*/  RET.REL.NODEC R2 `(attn_fwd) ;  /* 0xffffff8402d87950 */ /* 0x000fea0003c3ffff */
        .weak           $__internal_1_$__cuda_sm10x_tcgen05_guardrail_trap_phase_invalid_during_alloc
        .type           $__internal_1_$__cuda_sm10x_tcgen05_guardrail_trap_phase_invalid_during_alloc,@function
        .size           $__internal_1_$__cuda_sm10x_tcgen05_guardrail_trap_phase_invalid_during_alloc,($__internal_2_$__cuda_sm10x_tcgen05_guardrail_trap_unallocated_columns_being_dealloced - $__internal_1_$__cuda_sm10x_tcgen05_guardrail_trap_phase_invalid_during_alloc)
$__internal_1_$__cuda_sm10x_tcgen05_guardrail_trap_phase_invalid_during_alloc:
[----:B------:R-:W-:Y:S05]  /*78a0*/  BPT.TRAP 0x1 ;  /* 0x000000040000795c */ /* 0x000fea0000300000 */
[----:B------:R-:W-:-:S04]  /*78b0*/  IMAD.MOV.U32 R5, RZ, RZ, 0x0 ;  /* 0x00000000ff057424 */ /* 0x000fc800078e00ff */
[----:B------:R-:W-:Y:S05]  /*78c0*/  RET.REL.NODEC R4 `(attn_fwd) ;  /* 0xffffff8404cc7950 */ /* 0x000fea0003c3ffff */
        .weak           $__internal_2_$__cuda_sm10x_tcgen05_guardrail_trap_unallocated_columns_being_dealloced
        .type           $__internal_2_$__cuda_sm10x_tcgen05_guardrail_trap_unallocated_columns_being_dealloced,@function
        .size           $__internal_2_$__cuda_sm10x_tcgen05_guardrail_trap_unallocated_columns_being_dealloced,(.L_x_27 - $__internal_2_$__cuda_sm10x_tcgen05_guardrail_trap_unallocated_columns_being_dealloced)
$__internal_2_$__cuda_sm10x_tcgen05_guardrail_trap_unallocated_columns_being_dealloced:
[----:B------:R-:W-:Y:S05]  /*78d0*/  BPT.TRAP 0x1 ;  /* 0x000000040000795c */ /* 0x000fea0000300000 */
[----:B------:R-:W-:-:S04]  /*78e0*/  IMAD.MOV.U32 R3, RZ, RZ, 0x0 ;  /* 0x00000000ff037424 */ /* 0x000fc800078e00ff */
[----:B------:R-:W-:Y:S05]  /*78f0*/  RET.REL.NODEC R2 `(attn_fwd) ;  /* 0xffffff8402c07950 */ /* 0x000fea0003c3ffff */
.L_x_24:
[----:B------:R-:W-:-:S00]  /*7900*/  BRA `(.L_x_24) ;  /* 0xfffffffc00fc7947 */ /* 0x000fc0000383ffff */
[----:B------:R-:W-:-:S00]  /*7910*/  NOP ;  /* 0x0000000000007918 */ /* 0x000fc00000000000 */
        /* <DEDUP_REMOVED lines=14> */
.L_x_27:


//--------------------- .nv.global.init           --------------------------
	.section	.nv.global.init,"aw",@progbits
.nv.global.init:
	.type		_$_str,@object
	.size		_$_str,(.L_3 - _$_str)
_$_str:
        /*0000*/ 	.byte	0x5f, 0x5f, 0x43, 0x55, 0x44, 0x41, 0x5f, 0x46, 0x54, 0x5a, 0x00
.L_3:


//--------------------- .nv.shared.attn_fwd       --------------------------
	.section	.nv.shared.attn_fwd,"aw",@nobits
	.sectionflags	@""
	.align	16
	.zero		1024


//--------------------- .nv.shared.reserved.0     --------------------------
	.section	.nv.shared.reserved.0,"aw",@nobits
	.align	8
	.weak		__nv_reservedSMEM_offset_0_alias
	.size		__nv_reservedSMEM_offset_0_alias, 0, 64
	.other		__nv_reservedSMEM_offset_0_alias,@"STO_CUDA_RESERVED_SHARED STV_DEFAULT"
__nv_reservedSMEM_offset_0_alias:
	.zero		0
.nv.shared.reserved.0:
	.zero		64
	.weak		__nv_reservedSMEM_allocation_phase
	.type		__nv_reservedSMEM_allocation_phase,@object
	.size		__nv_reservedSMEM_allocation_phase,(.L_0 - __nv_reservedSMEM_allocation_phase)
__nv_reservedSMEM_allocation_phase:
	.zero		1
.L_0:
	.zero		7
	.weak		__nv_reservedSMEM_devtool_atexit_pc
	.type		__nv_reservedSMEM_devtool_atexit_pc,@object
	.size		__nv_reservedSMEM_devtool_atexit_pc,(__nv_reservedSMEM_allocation_mask - __nv_reservedSMEM_devtool_atexit_pc)
__nv_reservedSMEM_devtool_atexit_pc:
	.zero		8
	.weak		__nv_reservedSMEM_allocation_mask
	.type		__nv_reservedSMEM_allocation_mask,@object
	.size		__nv_reservedSMEM_allocation_mask,(.L_2 - __nv_reservedSMEM_allocation_mask)
__nv_reservedSMEM_allocation_mask:
	.zero		4
.L_2:


//--------------------- .nv.constant0.attn_fwd    --------------------------
	.section	.nv.constant0.attn_fwd,"a",@progbits
	.sectionflags	@""
	.align	4
.nv.constant0.attn_fwd:
	.zero		1032


//--------------------- SYMBOLS --------------------------

	.type		.nv.reservedSmem.offset0,@object
	.size		.nv.reservedSmem.offset0,0x4
	.type		.nv.reservedSmem.cap,@object
	.size		.nv.reservedSmem.cap,0x4
